//
// Generated by NVIDIA NVVM Compiler
//
// Compiler Build ID: CL-36424714
// Cuda compilation tools, release 13.0, V13.0.88
// Based on NVVM 20.0.0
//

.version 9.0
.target sm_100
.address_size 64

	// .globl	_Z14native_softmaxPKfPfi
// _ZZ14native_softmaxPKfPfiE15d_total_inverse has been demoted
// _ZZ12safe_softmaxPKfPfiE8m_shared has been demoted
// _ZZ12safe_softmaxPKfPfiE15d_total_inverse has been demoted
// _ZZ14online_softmaxPKfPfiE9md_shared_$_0 has been demoted
// _ZZ14online_softmaxPKfPfiE9md_shared_$_1 has been demoted
.shared .align 4 .b8 _ZZ12block_reduceIf5SumOpIfEET_S2_T0_E6shared[128];
// _ZZ12block_reduceIf5MaxOpIfEET_S2_T0_E6shared has been demoted
// _ZZ12block_reduceI2MDIfE4MDOpIfEET_S4_T0_E6shared has been demoted

.visible .entry _Z14native_softmaxPKfPfi(
	.param .u64 .ptr .align 1 _Z14native_softmaxPKfPfi_param_0,
	.param .u64 .ptr .align 1 _Z14native_softmaxPKfPfi_param_1,
	.param .u32 _Z14native_softmaxPKfPfi_param_2
)
{
	.reg .pred 	%p<18>;
	.reg .b32 	%r<40>;
	.reg .b32 	%f<45>;
	.reg .b64 	%rd<16>;
	// demoted variable
	.shared .align 4 .f32 _ZZ14native_softmaxPKfPfiE15d_total_inverse;
	ld.param.u64 	%rd5, [_Z14native_softmaxPKfPfi_param_0];
	ld.param.u64 	%rd4, [_Z14native_softmaxPKfPfi_param_1];
	ld.param.u32 	%r9, [_Z14native_softmaxPKfPfi_param_2];
	cvta.to.global.u64 	%rd6, %rd5;
	mov.u32 	%r39, %tid.x;
	mov.u32 	%r10, %ctaid.x;
	mul.lo.s32 	%r11, %r9, %r10;
	cvt.s64.s32 	%rd1, %r11;
	mul.wide.s32 	%rd7, %r11, 4;
	add.s64 	%rd2, %rd6, %rd7;
	setp.ge.s32 	%p1, %r39, %r9;
	mov.f32 	%f43, 0f00000000;
	@%p1 bra 	$L__BB0_3;
	mov.f32 	%f43, 0f00000000;
	mov.u32 	%r2, %ntid.x;
	mov.u32 	%r38, %r39;
$L__BB0_2:
	mul.wide.s32 	%rd8, %r38, 4;
	add.s64 	%rd9, %rd2, %rd8;
	ld.global.nc.f32 	%f11, [%rd9];
	mul.f32 	%f12, %f11, 0f3FB8AA3B;
	ex2.approx.f32 	%f13, %f12;
	add.f32 	%f43, %f43, %f13;
	add.s32 	%r38, %r38, %r2;
	setp.lt.s32 	%p2, %r38, %r9;
	@%p2 bra 	$L__BB0_2;
$L__BB0_3:
	and.b32  	%r5, %r39, 31;
	mov.b32 	%r12, %f43;
	shfl.sync.bfly.b32	%r13|%p3, %r12, 16, 31, -1;
	mov.b32 	%f14, %r13;
	add.f32 	%f15, %f43, %f14;
	mov.b32 	%r14, %f15;
	shfl.sync.bfly.b32	%r15|%p4, %r14, 8, 31, -1;
	mov.b32 	%f16, %r15;
	add.f32 	%f17, %f15, %f16;
	mov.b32 	%r16, %f17;
	shfl.sync.bfly.b32	%r17|%p5, %r16, 4, 31, -1;
	mov.b32 	%f18, %r17;
	add.f32 	%f19, %f17, %f18;
	mov.b32 	%r18, %f19;
	shfl.sync.bfly.b32	%r19|%p6, %r18, 2, 31, -1;
	mov.b32 	%f20, %r19;
	add.f32 	%f21, %f19, %f20;
	mov.b32 	%r20, %f21;
	shfl.sync.bfly.b32	%r21|%p7, %r20, 1, 31, -1;
	mov.b32 	%f22, %r21;
	add.f32 	%f4, %f21, %f22;
	setp.ne.s32 	%p8, %r5, 0;
	@%p8 bra 	$L__BB0_5;
	shr.u32 	%r22, %r39, 3;
	mov.u32 	%r23, _ZZ12block_reduceIf5SumOpIfEET_S2_T0_E6shared;
	add.s32 	%r24, %r23, %r22;
	st.shared.f32 	[%r24], %f4;
$L__BB0_5:
	bar.sync 	0;
	cvt.rn.f32.u32 	%f24, %r39;
	mov.u32 	%r6, %ntid.x;
	cvt.rn.f32.u32 	%f25, %r6;
	mul.f32 	%f26, %f25, 0f3D000000;
	setp.leu.f32 	%p9, %f26, %f24;
	mov.f32 	%f44, 0f00000000;
	@%p9 bra 	$L__BB0_7;
	shl.b32 	%r25, %r5, 2;
	mov.u32 	%r26, _ZZ12block_reduceIf5SumOpIfEET_S2_T0_E6shared;
	add.s32 	%r27, %r26, %r25;
	ld.shared.f32 	%f44, [%r27];
$L__BB0_7:
	mov.b32 	%r28, %f44;
	shfl.sync.bfly.b32	%r29|%p10, %r28, 16, 31, -1;
	mov.b32 	%f27, %r29;
	add.f32 	%f28, %f44, %f27;
	mov.b32 	%r30, %f28;
	shfl.sync.bfly.b32	%r31|%p11, %r30, 8, 31, -1;
	mov.b32 	%f29, %r31;
	add.f32 	%f30, %f28, %f29;
	mov.b32 	%r32, %f30;
	shfl.sync.bfly.b32	%r33|%p12, %r32, 4, 31, -1;
	mov.b32 	%f31, %r33;
	add.f32 	%f32, %f30, %f31;
	mov.b32 	%r34, %f32;
	shfl.sync.bfly.b32	%r35|%p13, %r34, 2, 31, -1;
	mov.b32 	%f33, %r35;
	add.f32 	%f34, %f32, %f33;
	mov.b32 	%r36, %f34;
	shfl.sync.bfly.b32	%r37|%p14, %r36, 1, 31, -1;
	mov.b32 	%f35, %r37;
	add.f32 	%f7, %f34, %f35;
	setp.ne.s32 	%p15, %r39, 0;
	@%p15 bra 	$L__BB0_9;
	mov.f32 	%f36, 0f3F800000;
	div.approx.f32 	%f37, %f36, %f7;
	st.shared.f32 	[_ZZ14native_softmaxPKfPfiE15d_total_inverse], %f37;
$L__BB0_9:
	setp.ge.s32 	%p16, %r39, %r9;
	bar.sync 	0;
	@%p16 bra 	$L__BB0_12;
	ld.shared.f32 	%f8, [_ZZ14native_softmaxPKfPfiE15d_total_inverse];
	cvta.to.global.u64 	%rd3, %rd4;
$L__BB0_11:
	cvt.s64.s32 	%rd10, %r39;
	mul.wide.s32 	%rd11, %r39, 4;
	add.s64 	%rd12, %rd2, %rd11;
	ld.global.nc.f32 	%f38, [%rd12];
	mul.f32 	%f39, %f38, 0f3FB8AA3B;
	ex2.approx.f32 	%f40, %f39;
	mul.f32 	%f41, %f40, %f8;
	add.s64 	%rd13, %rd10, %rd1;
	shl.b64 	%rd14, %rd13, 2;
	add.s64 	%rd15, %rd3, %rd14;
	st.global.f32 	[%rd15], %f41;
	add.s32 	%r39, %r39, %r6;
	setp.lt.s32 	%p17, %r39, %r9;
	@%p17 bra 	$L__BB0_11;
$L__BB0_12:
	ret;

}
	// .globl	_Z12safe_softmaxPKfPfi
.visible .entry _Z12safe_softmaxPKfPfi(
	.param .u64 .ptr .align 1 _Z12safe_softmaxPKfPfi_param_0,
	.param .u64 .ptr .align 1 _Z12safe_softmaxPKfPfi_param_1,
	.param .u32 _Z12safe_softmaxPKfPfi_param_2
)
{
	.reg .pred 	%p<33>;
	.reg .b32 	%r<69>;
	.reg .b32 	%f<81>;
	.reg .b64 	%rd<18>;
	// demoted variable
	.shared .align 4 .f32 _ZZ12safe_softmaxPKfPfiE8m_shared;
	// demoted variable
	.shared .align 4 .f32 _ZZ12safe_softmaxPKfPfiE15d_total_inverse;
	// demoted variable
	.shared .align 4 .b8 _ZZ12block_reduceIf5MaxOpIfEET_S2_T0_E6shared[128];
	ld.param.u64 	%rd5, [_Z12safe_softmaxPKfPfi_param_0];
	ld.param.u64 	%rd4, [_Z12safe_softmaxPKfPfi_param_1];
	ld.param.u32 	%r11, [_Z12safe_softmaxPKfPfi_param_2];
	cvta.to.global.u64 	%rd6, %rd5;
	mov.u32 	%r68, %tid.x;
	mov.u32 	%r12, %ctaid.x;
	mul.lo.s32 	%r13, %r11, %r12;
	cvt.s64.s32 	%rd1, %r13;
	mul.wide.s32 	%rd7, %r13, 4;
	add.s64 	%rd2, %rd6, %rd7;
	setp.ge.s32 	%p1, %r68, %r11;
	mov.f32 	%f76, 0f00800000;
	@%p1 bra 	$L__BB1_3;
	mov.f32 	%f76, 0f00800000;
	mov.u32 	%r2, %ntid.x;
	mov.u32 	%r66, %r68;
$L__BB1_2:
	mul.wide.s32 	%rd8, %r66, 4;
	add.s64 	%rd9, %rd2, %rd8;
	ld.global.nc.f32 	%f22, [%rd9];
	max.f32 	%f76, %f76, %f22;
	add.s32 	%r66, %r66, %r2;
	setp.lt.s32 	%p2, %r66, %r11;
	@%p2 bra 	$L__BB1_2;
$L__BB1_3:
	and.b32  	%r5, %r68, 31;
	mov.b32 	%r14, %f76;
	shfl.sync.bfly.b32	%r15|%p3, %r14, 16, 31, -1;
	mov.b32 	%f23, %r15;
	max.f32 	%f24, %f76, %f23;
	mov.b32 	%r16, %f24;
	shfl.sync.bfly.b32	%r17|%p4, %r16, 8, 31, -1;
	mov.b32 	%f25, %r17;
	max.f32 	%f26, %f24, %f25;
	mov.b32 	%r18, %f26;
	shfl.sync.bfly.b32	%r19|%p5, %r18, 4, 31, -1;
	mov.b32 	%f27, %r19;
	max.f32 	%f28, %f26, %f27;
	mov.b32 	%r20, %f28;
	shfl.sync.bfly.b32	%r21|%p6, %r20, 2, 31, -1;
	mov.b32 	%f29, %r21;
	max.f32 	%f30, %f28, %f29;
	mov.b32 	%r22, %f30;
	shfl.sync.bfly.b32	%r23|%p7, %r22, 1, 31, -1;
	mov.b32 	%f31, %r23;
	max.f32 	%f4, %f30, %f31;
	setp.ne.s32 	%p8, %r5, 0;
	@%p8 bra 	$L__BB1_5;
	shr.u32 	%r24, %r68, 3;
	mov.u32 	%r25, _ZZ12block_reduceIf5MaxOpIfEET_S2_T0_E6shared;
	add.s32 	%r26, %r25, %r24;
	st.shared.f32 	[%r26], %f4;
$L__BB1_5:
	bar.sync 	0;
	cvt.rn.f32.u32 	%f5, %r68;
	mov.u32 	%r6, %ntid.x;
	cvt.rn.f32.u32 	%f33, %r6;
	mul.f32 	%f6, %f33, 0f3D000000;
	setp.leu.f32 	%p9, %f6, %f5;
	mov.f32 	%f77, 0f00800000;
	@%p9 bra 	$L__BB1_7;
	shl.b32 	%r27, %r5, 2;
	mov.u32 	%r28, _ZZ12block_reduceIf5MaxOpIfEET_S2_T0_E6shared;
	add.s32 	%r29, %r28, %r27;
	ld.shared.f32 	%f77, [%r29];
$L__BB1_7:
	mov.b32 	%r30, %f77;
	shfl.sync.bfly.b32	%r31|%p10, %r30, 16, 31, -1;
	mov.b32 	%f34, %r31;
	max.f32 	%f35, %f77, %f34;
	mov.b32 	%r32, %f35;
	shfl.sync.bfly.b32	%r33|%p11, %r32, 8, 31, -1;
	mov.b32 	%f36, %r33;
	max.f32 	%f37, %f35, %f36;
	mov.b32 	%r34, %f37;
	shfl.sync.bfly.b32	%r35|%p12, %r34, 4, 31, -1;
	mov.b32 	%f38, %r35;
	max.f32 	%f39, %f37, %f38;
	mov.b32 	%r36, %f39;
	shfl.sync.bfly.b32	%r37|%p13, %r36, 2, 31, -1;
	mov.b32 	%f40, %r37;
	max.f32 	%f41, %f39, %f40;
	mov.b32 	%r38, %f41;
	shfl.sync.bfly.b32	%r39|%p14, %r38, 1, 31, -1;
	mov.b32 	%f42, %r39;
	max.f32 	%f9, %f41, %f42;
	setp.ne.s32 	%p15, %r68, 0;
	@%p15 bra 	$L__BB1_9;
	st.shared.f32 	[_ZZ12safe_softmaxPKfPfiE8m_shared], %f9;
$L__BB1_9:
	setp.ge.s32 	%p16, %r68, %r11;
	bar.sync 	0;
	mov.f32 	%f79, 0f00000000;
	@%p16 bra 	$L__BB1_12;
	mov.f32 	%f79, 0f00000000;
	ld.shared.f32 	%f10, [_ZZ12safe_softmaxPKfPfiE8m_shared];
	mov.u32 	%r67, %r68;
$L__BB1_11:
	mul.wide.s32 	%rd10, %r67, 4;
	add.s64 	%rd11, %rd2, %rd10;
	ld.global.nc.f32 	%f45, [%rd11];
	sub.f32 	%f46, %f45, %f10;
	mul.f32 	%f47, %f46, 0f3FB8AA3B;
	ex2.approx.f32 	%f48, %f47;
	add.f32 	%f79, %f79, %f48;
	add.s32 	%r67, %r67, %r6;
	setp.lt.s32 	%p17, %r67, %r11;
	@%p17 bra 	$L__BB1_11;
$L__BB1_12:
	setp.ne.s32 	%p18, %r5, 0;
	mov.b32 	%r40, %f79;
	shfl.sync.bfly.b32	%r41|%p19, %r40, 16, 31, -1;
	mov.b32 	%f49, %r41;
	add.f32 	%f50, %f79, %f49;
	mov.b32 	%r42, %f50;
	shfl.sync.bfly.b32	%r43|%p20, %r42, 8, 31, -1;
	mov.b32 	%f51, %r43;
	add.f32 	%f52, %f50, %f51;
	mov.b32 	%r44, %f52;
	shfl.sync.bfly.b32	%r45|%p21, %r44, 4, 31, -1;
	mov.b32 	%f53, %r45;
	add.f32 	%f54, %f52, %f53;
	mov.b32 	%r46, %f54;
	shfl.sync.bfly.b32	%r47|%p22, %r46, 2, 31, -1;
	mov.b32 	%f55, %r47;
	add.f32 	%f56, %f54, %f55;
	mov.b32 	%r48, %f56;
	shfl.sync.bfly.b32	%r49|%p23, %r48, 1, 31, -1;
	mov.b32 	%f57, %r49;
	add.f32 	%f14, %f56, %f57;
	@%p18 bra 	$L__BB1_14;
	shr.u32 	%r50, %r68, 3;
	mov.u32 	%r51, _ZZ12block_reduceIf5SumOpIfEET_S2_T0_E6shared;
	add.s32 	%r52, %r51, %r50;
	st.shared.f32 	[%r52], %f14;
$L__BB1_14:
	setp.leu.f32 	%p24, %f6, %f5;
	bar.sync 	0;
	mov.f32 	%f80, 0f00000000;
	@%p24 bra 	$L__BB1_16;
	shl.b32 	%r53, %r5, 2;
	mov.u32 	%r54, _ZZ12block_reduceIf5SumOpIfEET_S2_T0_E6shared;
	add.s32 	%r55, %r54, %r53;
	ld.shared.f32 	%f80, [%r55];
$L__BB1_16:
	setp.ne.s32 	%p25, %r68, 0;
	mov.b32 	%r56, %f80;
	shfl.sync.bfly.b32	%r57|%p26, %r56, 16, 31, -1;
	mov.b32 	%f59, %r57;
	add.f32 	%f60, %f80, %f59;
	mov.b32 	%r58, %f60;
	shfl.sync.bfly.b32	%r59|%p27, %r58, 8, 31, -1;
	mov.b32 	%f61, %r59;
	add.f32 	%f62, %f60, %f61;
	mov.b32 	%r60, %f62;
	shfl.sync.bfly.b32	%r61|%p28, %r60, 4, 31, -1;
	mov.b32 	%f63, %r61;
	add.f32 	%f64, %f62, %f63;
	mov.b32 	%r62, %f64;
	shfl.sync.bfly.b32	%r63|%p29, %r62, 2, 31, -1;
	mov.b32 	%f65, %r63;
	add.f32 	%f66, %f64, %f65;
	mov.b32 	%r64, %f66;
	shfl.sync.bfly.b32	%r65|%p30, %r64, 1, 31, -1;
	mov.b32 	%f67, %r65;
	add.f32 	%f17, %f66, %f67;
	@%p25 bra 	$L__BB1_18;
	mov.f32 	%f68, 0f3F800000;
	div.approx.f32 	%f69, %f68, %f17;
	st.shared.f32 	[_ZZ12safe_softmaxPKfPfiE15d_total_inverse], %f69;
$L__BB1_18:
	setp.ge.s32 	%p31, %r68, %r11;
	bar.sync 	0;
	@%p31 bra 	$L__BB1_21;
	ld.shared.f32 	%f18, [_ZZ12safe_softmaxPKfPfiE8m_shared];
	ld.shared.f32 	%f19, [_ZZ12safe_softmaxPKfPfiE15d_total_inverse];
	cvta.to.global.u64 	%rd3, %rd4;
$L__BB1_20:
	cvt.s64.s32 	%rd12, %r68;
	mul.wide.s32 	%rd13, %r68, 4;
	add.s64 	%rd14, %rd2, %rd13;
	ld.global.nc.f32 	%f70, [%rd14];
	sub.f32 	%f71, %f70, %f18;
	mul.f32 	%f72, %f71, 0f3FB8AA3B;
	ex2.approx.f32 	%f73, %f72;
	mul.f32 	%f74, %f73, %f19;
	add.s64 	%rd15, %rd12, %rd1;
	shl.b64 	%rd16, %rd15, 2;
	add.s64 	%rd17, %rd3, %rd16;
	st.global.f32 	[%rd17], %f74;
	add.s32 	%r68, %r68, %r6;
	setp.lt.s32 	%p32, %r68, %r11;
	@%p32 bra 	$L__BB1_20;
$L__BB1_21:
	ret;

}
	// .globl	_Z14online_softmaxPKfPfi
.visible .entry _Z14online_softmaxPKfPfi(
	.param .u64 .ptr .align 1 _Z14online_softmaxPKfPfi_param_0,
	.param .u64 .ptr .align 1 _Z14online_softmaxPKfPfi_param_1,
	.param .u32 _Z14online_softmaxPKfPfi_param_2
)
{
	.reg .pred 	%p<39>;
	.reg .b32 	%r<60>;
	.reg .b32 	%f<142>;
	.reg .b64 	%rd<16>;
	// demoted variable
	.shared .align 4 .f32 _ZZ14online_softmaxPKfPfiE9md_shared_$_0;
	// demoted variable
	.shared .align 4 .f32 _ZZ14online_softmaxPKfPfiE9md_shared_$_1;
	// demoted variable
	.shared .align 4 .b8 _ZZ12block_reduceI2MDIfE4MDOpIfEET_S4_T0_E6shared[256];
	ld.param.u64 	%rd5, [_Z14online_softmaxPKfPfi_param_0];
	ld.param.u64 	%rd4, [_Z14online_softmaxPKfPfi_param_1];
	ld.param.u32 	%r9, [_Z14online_softmaxPKfPfi_param_2];
	cvta.to.global.u64 	%rd6, %rd5;
	mov.u32 	%r59, %tid.x;
	mov.u32 	%r10, %ctaid.x;
	mul.lo.s32 	%r11, %r9, %r10;
	cvt.s64.s32 	%rd1, %r11;
	mul.wide.s32 	%rd7, %r11, 4;
	add.s64 	%rd2, %rd6, %rd7;
	setp.ge.s32 	%p1, %r59, %r9;
	mov.f32 	%f139, 0f00800000;
	mov.f32 	%f138, 0f00000000;
	@%p1 bra 	$L__BB2_3;
	mov.f32 	%f138, 0f00000000;
	mov.f32 	%f136, 0f00800000;
	mov.u32 	%r2, %ntid.x;
	mov.u32 	%r58, %r59;
$L__BB2_2:
	mul.wide.s32 	%rd8, %r58, 4;
	add.s64 	%rd9, %rd2, %rd8;
	ld.global.nc.f32 	%f21, [%rd9];
	setp.gt.f32 	%p2, %f136, %f21;
	selp.f32 	%f22, %f138, 0f3F800000, %p2;
	selp.f32 	%f139, %f136, %f21, %p2;
	selp.f32 	%f23, 0f3F800000, %f138, %p2;
	selp.f32 	%f24, %f21, %f136, %p2;
	sub.f32 	%f25, %f24, %f139;
	mul.f32 	%f26, %f25, 0f3FB8AA3B;
	ex2.approx.f32 	%f27, %f26;
	fma.rn.f32 	%f138, %f27, %f23, %f22;
	add.s32 	%r58, %r58, %r2;
	setp.lt.s32 	%p3, %r58, %r9;
	mov.f32 	%f136, %f139;
	@%p3 bra 	$L__BB2_2;
$L__BB2_3:
	and.b32  	%r5, %r59, 31;
	mov.b32 	%r12, %f138;
	shfl.sync.bfly.b32	%r13|%p4, %r12, 16, 31, -1;
	mov.b32 	%f28, %r13;
	mov.b32 	%r14, %f139;
	shfl.sync.bfly.b32	%r15|%p5, %r14, 16, 31, -1;
	mov.b32 	%f29, %r15;
	setp.gt.f32 	%p6, %f139, %f29;
	selp.f32 	%f30, %f139, %f29, %p6;
	selp.f32 	%f31, %f138, %f28, %p6;
	selp.f32 	%f32, %f29, %f139, %p6;
	selp.f32 	%f33, %f28, %f138, %p6;
	sub.f32 	%f34, %f32, %f30;
	mul.f32 	%f35, %f34, 0f3FB8AA3B;
	ex2.approx.f32 	%f36, %f35;
	fma.rn.f32 	%f37, %f36, %f33, %f31;
	mov.b32 	%r16, %f37;
	shfl.sync.bfly.b32	%r17|%p7, %r16, 8, 31, -1;
	mov.b32 	%f38, %r17;
	mov.b32 	%r18, %f30;
	shfl.sync.bfly.b32	%r19|%p8, %r18, 8, 31, -1;
	mov.b32 	%f39, %r19;
	setp.gt.f32 	%p9, %f30, %f39;
	selp.f32 	%f40, %f30, %f39, %p9;
	selp.f32 	%f41, %f37, %f38, %p9;
	selp.f32 	%f42, %f39, %f30, %p9;
	selp.f32 	%f43, %f38, %f37, %p9;
	sub.f32 	%f44, %f42, %f40;
	mul.f32 	%f45, %f44, 0f3FB8AA3B;
	ex2.approx.f32 	%f46, %f45;
	fma.rn.f32 	%f47, %f46, %f43, %f41;
	mov.b32 	%r20, %f47;
	shfl.sync.bfly.b32	%r21|%p10, %r20, 4, 31, -1;
	mov.b32 	%f48, %r21;
	mov.b32 	%r22, %f40;
	shfl.sync.bfly.b32	%r23|%p11, %r22, 4, 31, -1;
	mov.b32 	%f49, %r23;
	setp.gt.f32 	%p12, %f40, %f49;
	selp.f32 	%f50, %f40, %f49, %p12;
	selp.f32 	%f51, %f47, %f48, %p12;
	selp.f32 	%f52, %f49, %f40, %p12;
	selp.f32 	%f53, %f48, %f47, %p12;
	sub.f32 	%f54, %f52, %f50;
	mul.f32 	%f55, %f54, 0f3FB8AA3B;
	ex2.approx.f32 	%f56, %f55;
	fma.rn.f32 	%f57, %f56, %f53, %f51;
	mov.b32 	%r24, %f57;
	shfl.sync.bfly.b32	%r25|%p13, %r24, 2, 31, -1;
	mov.b32 	%f58, %r25;
	mov.b32 	%r26, %f50;
	shfl.sync.bfly.b32	%r27|%p14, %r26, 2, 31, -1;
	mov.b32 	%f59, %r27;
	setp.gt.f32 	%p15, %f50, %f59;
	selp.f32 	%f60, %f50, %f59, %p15;
	selp.f32 	%f61, %f57, %f58, %p15;
	selp.f32 	%f62, %f59, %f50, %p15;
	selp.f32 	%f63, %f58, %f57, %p15;
	sub.f32 	%f64, %f62, %f60;
	mul.f32 	%f65, %f64, 0f3FB8AA3B;
	ex2.approx.f32 	%f66, %f65;
	fma.rn.f32 	%f67, %f66, %f63, %f61;
	mov.b32 	%r28, %f67;
	shfl.sync.bfly.b32	%r29|%p16, %r28, 1, 31, -1;
	mov.b32 	%f68, %r29;
	mov.b32 	%r30, %f60;
	shfl.sync.bfly.b32	%r31|%p17, %r30, 1, 31, -1;
	mov.b32 	%f69, %r31;
	setp.gt.f32 	%p18, %f60, %f69;
	selp.f32 	%f7, %f60, %f69, %p18;
	selp.f32 	%f70, %f67, %f68, %p18;
	selp.f32 	%f71, %f69, %f60, %p18;
	selp.f32 	%f72, %f68, %f67, %p18;
	sub.f32 	%f73, %f71, %f7;
	mul.f32 	%f74, %f73, 0f3FB8AA3B;
	ex2.approx.f32 	%f75, %f74;
	fma.rn.f32 	%f8, %f75, %f72, %f70;
	setp.ne.s32 	%p19, %r5, 0;
	@%p19 bra 	$L__BB2_5;
	shr.u32 	%r32, %r59, 2;
	mov.u32 	%r33, _ZZ12block_reduceI2MDIfE4MDOpIfEET_S4_T0_E6shared;
	add.s32 	%r34, %r33, %r32;
	st.shared.f32 	[%r34], %f7;
	st.shared.f32 	[%r34+4], %f8;
$L__BB2_5:
	bar.sync 	0;
	cvt.rn.f32.u32 	%f78, %r59;
	mov.u32 	%r6, %ntid.x;
	cvt.rn.f32.u32 	%f79, %r6;
	mul.f32 	%f80, %f79, 0f3D000000;
	setp.leu.f32 	%p20, %f80, %f78;
	mov.f32 	%f141, 0f00800000;
	mov.f32 	%f140, 0f00000000;
	@%p20 bra 	$L__BB2_7;
	shl.b32 	%r35, %r5, 3;
	mov.u32 	%r36, _ZZ12block_reduceI2MDIfE4MDOpIfEET_S4_T0_E6shared;
	add.s32 	%r37, %r36, %r35;
	ld.shared.f32 	%f141, [%r37];
	ld.shared.f32 	%f140, [%r37+4];
$L__BB2_7:
	mov.b32 	%r38, %f140;
	shfl.sync.bfly.b32	%r39|%p21, %r38, 16, 31, -1;
	mov.b32 	%f81, %r39;
	mov.b32 	%r40, %f141;
	shfl.sync.bfly.b32	%r41|%p22, %r40, 16, 31, -1;
	mov.b32 	%f82, %r41;
	setp.gt.f32 	%p23, %f141, %f82;
	selp.f32 	%f83, %f141, %f82, %p23;
	selp.f32 	%f84, %f140, %f81, %p23;
	selp.f32 	%f85, %f82, %f141, %p23;
	selp.f32 	%f86, %f81, %f140, %p23;
	sub.f32 	%f87, %f85, %f83;
	mul.f32 	%f88, %f87, 0f3FB8AA3B;
	ex2.approx.f32 	%f89, %f88;
	fma.rn.f32 	%f90, %f89, %f86, %f84;
	mov.b32 	%r42, %f90;
	shfl.sync.bfly.b32	%r43|%p24, %r42, 8, 31, -1;
	mov.b32 	%f91, %r43;
	mov.b32 	%r44, %f83;
	shfl.sync.bfly.b32	%r45|%p25, %r44, 8, 31, -1;
	mov.b32 	%f92, %r45;
	setp.gt.f32 	%p26, %f83, %f92;
	selp.f32 	%f93, %f83, %f92, %p26;
	selp.f32 	%f94, %f90, %f91, %p26;
	selp.f32 	%f95, %f92, %f83, %p26;
	selp.f32 	%f96, %f91, %f90, %p26;
	sub.f32 	%f97, %f95, %f93;
	mul.f32 	%f98, %f97, 0f3FB8AA3B;
	ex2.approx.f32 	%f99, %f98;
	fma.rn.f32 	%f100, %f99, %f96, %f94;
	mov.b32 	%r46, %f100;
	shfl.sync.bfly.b32	%r47|%p27, %r46, 4, 31, -1;
	mov.b32 	%f101, %r47;
	mov.b32 	%r48, %f93;
	shfl.sync.bfly.b32	%r49|%p28, %r48, 4, 31, -1;
	mov.b32 	%f102, %r49;
	setp.gt.f32 	%p29, %f93, %f102;
	selp.f32 	%f103, %f93, %f102, %p29;
	selp.f32 	%f104, %f100, %f101, %p29;
	selp.f32 	%f105, %f102, %f93, %p29;
	selp.f32 	%f106, %f101, %f100, %p29;
	sub.f32 	%f107, %f105, %f103;
	mul.f32 	%f108, %f107, 0f3FB8AA3B;
	ex2.approx.f32 	%f109, %f108;
	fma.rn.f32 	%f110, %f109, %f106, %f104;
	mov.b32 	%r50, %f110;
	shfl.sync.bfly.b32	%r51|%p30, %r50, 2, 31, -1;
	mov.b32 	%f111, %r51;
	mov.b32 	%r52, %f103;
	shfl.sync.bfly.b32	%r53|%p31, %r52, 2, 31, -1;
	mov.b32 	%f112, %r53;
	setp.gt.f32 	%p32, %f103, %f112;
	selp.f32 	%f113, %f103, %f112, %p32;
	selp.f32 	%f114, %f110, %f111, %p32;
	selp.f32 	%f115, %f112, %f103, %p32;
	selp.f32 	%f116, %f111, %f110, %p32;
	sub.f32 	%f117, %f115, %f113;
	mul.f32 	%f118, %f117, 0f3FB8AA3B;
	ex2.approx.f32 	%f119, %f118;
	fma.rn.f32 	%f120, %f119, %f116, %f114;
	mov.b32 	%r54, %f120;
	shfl.sync.bfly.b32	%r55|%p33, %r54, 1, 31, -1;
	mov.b32 	%f121, %r55;
	mov.b32 	%r56, %f113;
	shfl.sync.bfly.b32	%r57|%p34, %r56, 1, 31, -1;
	mov.b32 	%f122, %r57;
	setp.gt.f32 	%p35, %f113, %f122;
	selp.f32 	%f13, %f113, %f122, %p35;
	selp.f32 	%f123, %f120, %f121, %p35;
	selp.f32 	%f124, %f122, %f113, %p35;
	selp.f32 	%f125, %f121, %f120, %p35;
	sub.f32 	%f126, %f124, %f13;
	mul.f32 	%f127, %f126, 0f3FB8AA3B;
	ex2.approx.f32 	%f128, %f127;
	fma.rn.f32 	%f14, %f128, %f125, %f123;
	setp.ne.s32 	%p36, %r59, 0;
	@%p36 bra 	$L__BB2_9;
	st.shared.f32 	[_ZZ14online_softmaxPKfPfiE9md_shared_$_0], %f13;
	st.shared.f32 	[_ZZ14online_softmaxPKfPfiE9md_shared_$_1], %f14;
$L__BB2_9:
	setp.ge.s32 	%p37, %r59, %r9;
	bar.sync 	0;
	@%p37 bra 	$L__BB2_12;
	ld.shared.f32 	%f129, [_ZZ14online_softmaxPKfPfiE9md_shared_$_1];
	ld.shared.f32 	%f15, [_ZZ14online_softmaxPKfPfiE9md_shared_$_0];
	cvta.to.global.u64 	%rd3, %rd4;
	mov.f32 	%f130, 0f3F800000;
	div.approx.f32 	%f16, %f130, %f129;
$L__BB2_11:
	cvt.s64.s32 	%rd10, %r59;
	mul.wide.s32 	%rd11, %r59, 4;
	add.s64 	%rd12, %rd2, %rd11;
	ld.global.nc.f32 	%f131, [%rd12];
	sub.f32 	%f132, %f131, %f15;
	mul.f32 	%f133, %f132, 0f3FB8AA3B;
	ex2.approx.f32 	%f134, %f133;
	mul.f32 	%f135, %f16, %f134;
	add.s64 	%rd13, %rd10, %rd1;
	shl.b64 	%rd14, %rd13, 2;
	add.s64 	%rd15, %rd3, %rd14;
	st.global.f32 	[%rd15], %f135;
	add.s32 	%r59, %r59, %r6;
	setp.lt.s32 	%p38, %r59, %r9;
	@%p38 bra 	$L__BB2_11;
$L__BB2_12:
	ret;

}


// ===== COMPILED SASS (sm_100) =====

	.target	sm_100

	.elftype	@"ET_EXEC"


//--------------------- .note.nv.tkinfo           --------------------------
	.section	.note.nv.tkinfo,"",@"SHT_NOTE"
	.sectionflags	@"SHF_NOTE_NV_TKINFO"
	.tkinfo
        /*0018*/ 	.word	0x00000002
        /*0030*/ 	.string	""
        /*0030*/ 	.string	"ptxas"
        /*0030*/ 	.string	"Cuda compilation tools, release 13.0, V13.0.88"
        /*0030*/ 	.string	"Build cuda_13.0.r13.0/compiler.36424714_0"
        /*0030*/ 	.string	"-arch sm_100 -m 64 "



//--------------------- .note.nv.cuinfo           --------------------------
	.section	.note.nv.cuinfo,"",@"SHT_NOTE"
	.sectionflags	@"SHF_NOTE_NV_CUINFO"
        /*0018*/ 	.short	0x0002
        /*001a*/ 	.short	0x0064
        /*001c*/ 	.short	0x0082
	.zero		2


//--------------------- .nv.info                  --------------------------
	.section	.nv.info,"",@"SHT_CUDA_INFO"
	.align	4


	//----- nvinfo : EIATTR_REGCOUNT
	.align		4
        /*0000*/ 	.byte	0x04, 0x2f
        /*0002*/ 	.short	(.L_1 - .L_0)
	.align		4
.L_0:
        /*0004*/ 	.word	index@(_Z14native_softmaxPKfPfi)
        /*0008*/ 	.word	0x00000010


	//----- nvinfo : EIATTR_FRAME_SIZE
	.align		4
.L_1:
        /*000c*/ 	.byte	0x04, 0x11
        /*000e*/ 	.short	(.L_3 - .L_2)
	.align		4
.L_2:
        /*0010*/ 	.word	index@(_Z14native_softmaxPKfPfi)
        /*0014*/ 	.word	0x00000000


	//----- nvinfo : EIATTR_REGCOUNT
	.align		4
.L_3:
        /*0018*/ 	.byte	0x04, 0x2f
        /*001a*/ 	.short	(.L_5 - .L_4)
	.align		4
.L_4:
        /*001c*/ 	.word	index@(_Z12safe_softmaxPKfPfi)
        /*0020*/ 	.word	0x00000014


	//----- nvinfo : EIATTR_FRAME_SIZE
	.align		4
.L_5:
        /*0024*/ 	.byte	0x04, 0x11
        /*0026*/ 	.short	(.L_7 - .L_6)
	.align		4
.L_6:
        /*0028*/ 	.word	index@(_Z12safe_softmaxPKfPfi)
        /*002c*/ 	.word	0x00000000


	//----- nvinfo : EIATTR_REGCOUNT
	.align		4
.L_7:
        /*0030*/ 	.byte	0x04, 0x2f
        /*0032*/ 	.short	(.L_9 - .L_8)
	.align		4
.L_8:
        /*0034*/ 	.word	index@(_Z14online_softmaxPKfPfi)
        /*0038*/ 	.word	0x00000014


	//----- nvinfo : EIATTR_FRAME_SIZE
	.align		4
.L_9:
        /*003c*/ 	.byte	0x04, 0x11
        /*003e*/ 	.short	(.L_11 - .L_10)
	.align		4
.L_10:
        /*0040*/ 	.word	index@(_Z14online_softmaxPKfPfi)
        /*0044*/ 	.word	0x00000000


	//----- nvinfo : EIATTR_MIN_STACK_SIZE
	.align		4
.L_11:
        /*0048*/ 	.byte	0x04, 0x12
        /*004a*/ 	.short	(.L_13 - .L_12)
	.align		4
.L_12:
        /*004c*/ 	.word	index@(_Z14online_softmaxPKfPfi)
        /*0050*/ 	.word	0x00000000


	//----- nvinfo : EIATTR_MIN_STACK_SIZE
	.align		4
.L_13:
        /*0054*/ 	.byte	0x04, 0x12
        /*0056*/ 	.short	(.L_15 - .L_14)
	.align		4
.L_14:
        /*0058*/ 	.word	index@(_Z12safe_softmaxPKfPfi)
        /*005c*/ 	.word	0x00000000


	//----- nvinfo : EIATTR_MIN_STACK_SIZE
	.align		4
.L_15:
        /*0060*/ 	.byte	0x04, 0x12
        /*0062*/ 	.short	(.L_17 - .L_16)
	.align		4
.L_16:
        /*0064*/ 	.word	index@(_Z14native_softmaxPKfPfi)
        /*0068*/ 	.word	0x00000000
.L_17:


//--------------------- .nv.compat                --------------------------
	.section	.nv.compat,"",@"SHT_CUDA_COMPAT_INFO"
	.align	4
        /*0000*/ 	.byte	0x02, 0x09, 0x00, 0x00, 0x02, 0x02, 0x01, 0x00, 0x02, 0x05, 0x05, 0x00, 0x03, 0x07, 0x01, 0x01
        /*0010*/ 	.byte	0x02, 0x03, 0x00, 0x00, 0x02, 0x06, 0x01, 0x00, 0x04, 0x0b, 0x08, 0x00, 0x01, 0x00, 0x00, 0x00
        /*0020*/ 	.byte	0x00, 0x00, 0x00, 0x00


//--------------------- .nv.info._Z14online_softmaxPKfPfi --------------------------
	.section	.nv.info._Z14online_softmaxPKfPfi,"",@"SHT_CUDA_INFO"
	.sectionflags	@""
	.align	4


	//----- nvinfo : EIATTR_CUDA_API_VERSION
	.align		4
        /*0000*/ 	.byte	0x04, 0x37
        /*0002*/ 	.short	(.L_19 - .L_18)
.L_18:
        /*0004*/ 	.word	0x00000082


	//----- nvinfo : EIATTR_KPARAM_INFO
	.align		4
.L_19:
        /*0008*/ 	.byte	0x04, 0x17
        /*000a*/ 	.short	(.L_21 - .L_20)
.L_20:
        /*000c*/ 	.word	0x00000000
        /*0010*/ 	.short	0x0002
        /*0012*/ 	.short	0x0010
        /*0014*/ 	.byte	0x00, 0xf0, 0x11, 0x00


	//----- nvinfo : EIATTR_KPARAM_INFO
	.align		4
.L_21:
        /*0018*/ 	.byte	0x04, 0x17
        /*001a*/ 	.short	(.L_23 - .L_22)
.L_22:
        /*001c*/ 	.word	0x00000000
        /*0020*/ 	.short	0x0001
        /*0022*/ 	.short	0x0008
        /*0024*/ 	.byte	0x00, 0xf5, 0x21, 0x00


	//----- nvinfo : EIATTR_KPARAM_INFO
	.align		4
.L_23:
        /*0028*/ 	.byte	0x04, 0x17
        /*002a*/ 	.short	(.L_25 - .L_24)
.L_24:
        /*002c*/ 	.word	0x00000000
        /*0030*/ 	.short	0x0000
        /*0032*/ 	.short	0x0000
        /*0034*/ 	.byte	0x00, 0xf5, 0x21, 0x00


	//----- nvinfo : EIATTR_SPARSE_MMA_MASK
	.align		4
.L_25:
        /*0038*/ 	.byte	0x03, 0x50
        /*003a*/ 	.short	0x0000


	//----- nvinfo : EIATTR_MAXREG_COUNT
	.align		4
        /*003c*/ 	.byte	0x03, 0x1b
        /*003e*/ 	.short	0x00ff


	//----- nvinfo : EIATTR_NUM_BARRIERS
	.align		4
        /*0040*/ 	.byte	0x02, 0x4c
        /*0042*/ 	.byte	0x01
	.zero		1


	//----- nvinfo : EIATTR_MERCURY_ISA_VERSION
	.align		4
        /*0044*/ 	.byte	0x03, 0x5f
        /*0046*/ 	.short	0x0101


	//----- nvinfo : EIATTR_COOP_GROUP_MASK_REGIDS
	.align		4
        /*0048*/ 	.byte	0x04, 0x29
        /*004a*/ 	.short	(.L_27 - .L_26)


	//   ....[0]....
.L_26:
        /*004c*/ 	.word	0xffffffff


	//   ....[1]....
        /*0050*/ 	.word	0xffffffff


	//   ....[2]....
        /*0054*/ 	.word	0xffffffff


	//   ....[3]....
        /*0058*/ 	.word	0xffffffff


	//   ....[4]....
        /*005c*/ 	.word	0xffffffff


	//   ....[5]....
        /*0060*/ 	.word	0xffffffff


	//   ....[6]....
        /*0064*/ 	.word	0xffffffff


	//   ....[7]....
        /*0068*/ 	.word	0xffffffff


	//   ....[8]....
        /*006c*/ 	.word	0xffffffff


	//   ....[9]....
        /*0070*/ 	.word	0xffffffff


	//   ....[10]....
        /*0074*/ 	.word	0xffffffff


	//   ....[11]....
        /*0078*/ 	.word	0xffffffff


	//   ....[12]....
        /*007c*/ 	.word	0xffffffff


	//   ....[13]....
        /*0080*/ 	.word	0xffffffff


	//   ....[14]....
        /*0084*/ 	.word	0xffffffff


	//   ....[15]....
        /*0088*/ 	.word	0xffffffff


	//   ....[16]....
        /*008c*/ 	.word	0xffffffff


	//   ....[17]....
        /*0090*/ 	.word	0xffffffff


	//   ....[18]....
        /*0094*/ 	.word	0xffffffff


	//   ....[19]....
        /*0098*/ 	.word	0xffffffff


	//----- nvinfo : EIATTR_COOP_GROUP_INSTR_OFFSETS
	.align		4
.L_27:
        /*009c*/ 	.byte	0x04, 0x28
        /*009e*/ 	.short	(.L_29 - .L_28)


	//   ....[0]....
.L_28:
        /*00a0*/ 	.word	0x00000270


	//   ....[1]....
        /*00a4*/ 	.word	0x000002c0


	//   ....[2]....
        /*00a8*/ 	.word	0x000002f0


	//   ....[3]....
        /*00ac*/ 	.word	0x00000370


	//   ....[4]....
        /*00b0*/ 	.word	0x000003e0


	//   ....[5]....
        /*00b4*/ 	.word	0x00000440


	//   ....[6]....
        /*00b8*/ 	.word	0x000004c0


	//   ....[7]....
        /*00bc*/ 	.word	0x00000520


	//   ....[8]....
        /*00c0*/ 	.word	0x000005c0


	//   ....[9]....
        /*00c4*/ 	.word	0x00000720


	//   ....[10]....
        /*00c8*/ 	.word	0x00000830


	//   ....[11]....
        /*00cc*/ 	.word	0x00000840


	//   ....[12]....
        /*00d0*/ 	.word	0x00000890


	//   ....[13]....
        /*00d4*/ 	.word	0x00000930


	//   ....[14]....
        /*00d8*/ 	.word	0x00000990


	//   ....[15]....
        /*00dc*/ 	.word	0x000009f0


	//   ....[16]....
        /*00e0*/ 	.word	0x00000a70


	//   ....[17]....
        /*00e4*/ 	.word	0x00000ad0


	//   ....[18]....
        /*00e8*/ 	.word	0x00000b70


	//   ....[19]....
        /*00ec*/ 	.word	0x00000c50


	//----- nvinfo : EIATTR_VRC_CTA_INIT_COUNT
	.align		4
.L_29:
        /*00f0*/ 	.byte	0x02, 0x4a
	.zero		1
	.zero		1


	//----- nvinfo : EIATTR_EXIT_INSTR_OFFSETS
	.align		4
        /*00f4*/ 	.byte	0x04, 0x1c
        /*00f6*/ 	.short	(.L_31 - .L_30)


	//   ....[0]....
.L_30:
        /*00f8*/ 	.word	0x00000d00


	//   ....[1]....
        /*00fc*/ 	.word	0x00000ee0


	//----- nvinfo : EIATTR_CRS_STACK_SIZE
	.align		4
.L_31:
        /*0100*/ 	.byte	0x04, 0x1e
        /*0102*/ 	.short	(.L_33 - .L_32)
.L_32:
        /*0104*/ 	.word	0x00000000


	//----- nvinfo : EIATTR_CBANK_PARAM_SIZE
	.align		4
.L_33:
        /*0108*/ 	.byte	0x03, 0x19
        /*010a*/ 	.short	0x0014


	//----- nvinfo : EIATTR_PARAM_CBANK
	.align		4
        /*010c*/ 	.byte	0x04, 0x0a
        /*010e*/ 	.short	(.L_35 - .L_34)
	.align		4
.L_34:
        /*0110*/ 	.word	index@(.nv.constant0._Z14online_softmaxPKfPfi)
        /*0114*/ 	.short	0x0380
        /*0116*/ 	.short	0x0014


	//----- nvinfo : EIATTR_SW_WAR
	.align		4
.L_35:
        /*0118*/ 	.byte	0x04, 0x36
        /*011a*/ 	.short	(.L_37 - .L_36)
.L_36:
        /*011c*/ 	.word	0x00000008
.L_37:


//--------------------- .nv.info._Z12safe_softmaxPKfPfi --------------------------
	.section	.nv.info._Z12safe_softmaxPKfPfi,"",@"SHT_CUDA_INFO"
	.sectionflags	@""
	.align	4


	//----- nvinfo : EIATTR_CUDA_API_VERSION
	.align		4
        /*0000*/ 	.byte	0x04, 0x37
        /*0002*/ 	.short	(.L_39 - .L_38)
.L_38:
        /*0004*/ 	.word	0x00000082


	//----- nvinfo : EIATTR_KPARAM_INFO
	.align		4
.L_39:
        /*0008*/ 	.byte	0x04, 0x17
        /*000a*/ 	.short	(.L_41 - .L_40)
.L_40:
        /*000c*/ 	.word	0x00000000
        /*0010*/ 	.short	0x0002
        /*0012*/ 	.short	0x0010
        /*0014*/ 	.byte	0x00, 0xf0, 0x11, 0x00


	//----- nvinfo : EIATTR_KPARAM_INFO
	.align		4
.L_41:
        /*0018*/ 	.byte	0x04, 0x17
        /*001a*/ 	.short	(.L_43 - .L_42)
.L_42:
        /*001c*/ 	.word	0x00000000
        /*0020*/ 	.short	0x0001
        /*0022*/ 	.short	0x0008
        /*0024*/ 	.byte	0x00, 0xf5, 0x21, 0x00


	//----- nvinfo : EIATTR_KPARAM_INFO
	.align		4
.L_43:
        /*0028*/ 	.byte	0x04, 0x17
        /*002a*/ 	.short	(.L_45 - .L_44)
.L_44:
        /*002c*/ 	.word	0x00000000
        /*0030*/ 	.short	0x0000
        /*0032*/ 	.short	0x0000
        /*0034*/ 	.byte	0x00, 0xf5, 0x21, 0x00


	//----- nvinfo : EIATTR_SPARSE_MMA_MASK
	.align		4
.L_45:
        /*0038*/ 	.byte	0x03, 0x50
        /*003a*/ 	.short	0x0000


	//----- nvinfo : EIATTR_MAXREG_COUNT
	.align		4
        /*003c*/ 	.byte	0x03, 0x1b
        /*003e*/ 	.short	0x00ff


	//----- nvinfo : EIATTR_NUM_BARRIERS
	.align		4
        /*0040*/ 	.byte	0x02, 0x4c
        /*0042*/ 	.byte	0x01
	.zero		1


	//----- nvinfo : EIATTR_MERCURY_ISA_VERSION
	.align		4
        /*0044*/ 	.byte	0x03, 0x5f
        /*0046*/ 	.short	0x0101


	//----- nvinfo : EIATTR_COOP_GROUP_MASK_REGIDS
	.align		4
        /*0048*/ 	.byte	0x04, 0x29
        /*004a*/ 	.short	(.L_47 - .L_46)


	//   ....[0]....
.L_46:
        /*004c*/ 	.word	0xffffffff


	//   ....[1]....
        /*0050*/ 	.word	0xffffffff


	//   ....[2]....
        /*0054*/ 	.word	0xffffffff


	//   ....[3]....
        /*0058*/ 	.word	0xffffffff


	//   ....[4]....
        /*005c*/ 	.word	0xffffffff


	//   ....[5]....
        /*0060*/ 	.word	0xffffffff


	//   ....[6]....
        /*0064*/ 	.word	0xffffffff


	//   ....[7]....
        /*0068*/ 	.word	0xffffffff


	//   ....[8]....
        /*006c*/ 	.word	0xffffffff


	//   ....[9]....
        /*0070*/ 	.word	0xffffffff


	//   ....[10]....
        /*0074*/ 	.word	0xffffffff


	//   ....[11]....
        /*0078*/ 	.word	0xffffffff


	//   ....[12]....
        /*007c*/ 	.word	0xffffffff


	//   ....[13]....
        /*0080*/ 	.word	0xffffffff


	//   ....[14]....
        /*0084*/ 	.word	0xffffffff


	//   ....[15]....
        /*0088*/ 	.word	0xffffffff


	//   ....[16]....
        /*008c*/ 	.word	0xffffffff


	//   ....[17]....
        /*0090*/ 	.word	0xffffffff


	//   ....[18]....
        /*0094*/ 	.word	0xffffffff


	//   ....[19]....
        /*0098*/ 	.word	0xffffffff


	//----- nvinfo : EIATTR_COOP_GROUP_INSTR_OFFSETS
	.align		4
.L_47:
        /*009c*/ 	.byte	0x04, 0x28
        /*009e*/ 	.short	(.L_49 - .L_48)


	//   ....[0]....
.L_48:
        /*00a0*/ 	.word	0x00000160


	//   ....[1]....
        /*00a4*/ 	.word	0x000001b0


	//   ....[2]....
        /*00a8*/ 	.word	0x000001f0


	//   ....[3]....
        /*00ac*/ 	.word	0x00000240


	//   ....[4]....
        /*00b0*/ 	.word	0x000002d0


	//   ....[5]....
        /*00b4*/ 	.word	0x00000380


	//   ....[6]....
        /*00b8*/ 	.word	0x000003b0


	//   ....[7]....
        /*00bc*/ 	.word	0x000003f0


	//   ....[8]....
        /*00c0*/ 	.word	0x00000410


	//   ....[9]....
        /*00c4*/ 	.word	0x00000430


	//   ....[10]....
        /*00c8*/ 	.word	0x000005b0


	//   ....[11]....
        /*00cc*/ 	.word	0x00000640


	//   ....[12]....
        /*00d0*/ 	.word	0x00000690


	//   ....[13]....
        /*00d4*/ 	.word	0x000006e0


	//   ....[14]....
        /*00d8*/ 	.word	0x00000700


	//   ....[15]....
        /*00dc*/ 	.word	0x00000780


	//   ....[16]....
        /*00e0*/ 	.word	0x000007a0


	//   ....[17]....
        /*00e4*/ 	.word	0x000007c0


	//   ....[18]....
        /*00e8*/ 	.word	0x000007e0


	//   ....[19]....
        /*00ec*/ 	.word	0x00000800


	//----- nvinfo : EIATTR_VRC_CTA_INIT_COUNT
	.align		4
.L_49:
        /*00f0*/ 	.byte	0x02, 0x4a
	.zero		1
	.zero		1


	//----- nvinfo : EIATTR_EXIT_INSTR_OFFSETS
	.align		4
        /*00f4*/ 	.byte	0x04, 0x1c
        /*00f6*/ 	.short	(.L_51 - .L_50)


	//   ....[0]....
.L_50:
        /*00f8*/ 	.word	0x000008f0


	//   ....[1]....
        /*00fc*/ 	.word	0x00000a70


	//----- nvinfo : EIATTR_CRS_STACK_SIZE
	.align		4
.L_51:
        /*0100*/ 	.byte	0x04, 0x1e
        /*0102*/ 	.short	(.L_53 - .L_52)
.L_52:
        /*0104*/ 	.word	0x00000000


	//----- nvinfo : EIATTR_CBANK_PARAM_SIZE
	.align		4
.L_53:
        /*0108*/ 	.byte	0x03, 0x19
        /*010a*/ 	.short	0x0014


	//----- nvinfo : EIATTR_PARAM_CBANK
	.align		4
        /*010c*/ 	.byte	0x04, 0x0a
        /*010e*/ 	.short	(.L_55 - .L_54)
	.align		4
.L_54:
        /*0110*/ 	.word	index@(.nv.constant0._Z12safe_softmaxPKfPfi)
        /*0114*/ 	.short	0x0380
        /*0116*/ 	.short	0x0014


	//----- nvinfo : EIATTR_SW_WAR
	.align		4
.L_55:
        /*0118*/ 	.byte	0x04, 0x36
        /*011a*/ 	.short	(.L_57 - .L_56)
.L_56:
        /*011c*/ 	.word	0x00000008
.L_57:


//--------------------- .nv.info._Z14native_softmaxPKfPfi --------------------------
	.section	.nv.info._Z14native_softmaxPKfPfi,"",@"SHT_CUDA_INFO"
	.sectionflags	@""
	.align	4


	//----- nvinfo : EIATTR_CUDA_API_VERSION
	.align		4
        /*0000*/ 	.byte	0x04, 0x37
        /*0002*/ 	.short	(.L_59 - .L_58)
.L_58:
        /*0004*/ 	.word	0x00000082


	//----- nvinfo : EIATTR_KPARAM_INFO
	.align		4
.L_59:
        /*0008*/ 	.byte	0x04, 0x17
        /*000a*/ 	.short	(.L_61 - .L_60)
.L_60:
        /*000c*/ 	.word	0x00000000
        /*0010*/ 	.short	0x0002
        /*0012*/ 	.short	0x0010
        /*0014*/ 	.byte	0x00, 0xf0, 0x11, 0x00


	//----- nvinfo : EIATTR_KPARAM_INFO
	.align		4
.L_61:
        /*0018*/ 	.byte	0x04, 0x17
        /*001a*/ 	.short	(.L_63 - .L_62)
.L_62:
        /*001c*/ 	.word	0x00000000
        /*0020*/ 	.short	0x0001
        /*0022*/ 	.short	0x0008
        /*0024*/ 	.byte	0x00, 0xf5, 0x21, 0x00


	//----- nvinfo : EIATTR_KPARAM_INFO
	.align		4
.L_63:
        /*0028*/ 	.byte	0x04, 0x17
        /*002a*/ 	.short	(.L_65 - .L_64)
.L_64:
        /*002c*/ 	.word	0x00000000
        /*0030*/ 	.short	0x0000
        /*0032*/ 	.short	0x0000
        /*0034*/ 	.byte	0x00, 0xf5, 0x21, 0x00


	//----- nvinfo : EIATTR_SPARSE_MMA_MASK
	.align		4
.L_65:
        /*0038*/ 	.byte	0x03, 0x50
        /*003a*/ 	.short	0x0000


	//----- nvinfo : EIATTR_MAXREG_COUNT
	.align		4
        /*003c*/ 	.byte	0x03, 0x1b
        /*003e*/ 	.short	0x00ff


	//----- nvinfo : EIATTR_NUM_BARRIERS
	.align		4
        /*0040*/ 	.byte	0x02, 0x4c
        /*0042*/ 	.byte	0x01
	.zero		1


	//----- nvinfo : EIATTR_MERCURY_ISA_VERSION
	.align		4
        /*0044*/ 	.byte	0x03, 0x5f
        /*0046*/ 	.short	0x0101


	//----- nvinfo : EIATTR_COOP_GROUP_MASK_REGIDS
	.align		4
        /*0048*/ 	.byte	0x04, 0x29
        /*004a*/ 	.short	(.L_67 - .L_66)


	//   ....[0]....
.L_66:
        /*004c*/ 	.word	0xffffffff


	//   ....[1]....
        /*0050*/ 	.word	0xffffffff


	//   ....[2]....
        /*0054*/ 	.word	0xffffffff


	//   ....[3]....
        /*0058*/ 	.word	0xffffffff


	//   ....[4]....
        /*005c*/ 	.word	0xffffffff


	//   ....[5]....
        /*0060*/ 	.word	0xffffffff


	//   ....[6]....
        /*0064*/ 	.word	0xffffffff


	//   ....[7]....
        /*0068*/ 	.word	0xffffffff


	//   ....[8]....
        /*006c*/ 	.word	0xffffffff


	//   ....[9]....
        /*0070*/ 	.word	0xffffffff


	//----- nvinfo : EIATTR_COOP_GROUP_INSTR_OFFSETS
	.align		4
.L_67:
        /*0074*/ 	.byte	0x04, 0x28
        /*0076*/ 	.short	(.L_69 - .L_68)


	//   ....[0]....
.L_68:
        /*0078*/ 	.word	0x000001b0


	//   ....[1]....
        /*007c*/ 	.word	0x00000230


	//   ....[2]....
        /*0080*/ 	.word	0x000002a0


	//   ....[3]....
        /*0084*/ 	.word	0x000002d0


	//   ....[4]....
        /*0088*/ 	.word	0x00000330


	//   ....[5]....
        /*008c*/ 	.word	0x000003c0


	//   ....[6]....
        /*0090*/ 	.word	0x000003e0


	//   ....[7]....
        /*0094*/ 	.word	0x00000400


	//   ....[8]....
        /*0098*/ 	.word	0x00000420


	//   ....[9]....
        /*009c*/ 	.word	0x00000440


	//----- nvinfo : EIATTR_VRC_CTA_INIT_COUNT
	.align		4
.L_69:
        /*00a0*/ 	.byte	0x02, 0x4a
	.zero		1
	.zero		1


	//----- nvinfo : EIATTR_EXIT_INSTR_OFFSETS
	.align		4
        /*00a4*/ 	.byte	0x04, 0x1c
        /*00a6*/ 	.short	(.L_71 - .L_70)


	//   ....[0]....
.L_70:
        /*00a8*/ 	.word	0x00000530


	//   ....[1]....
        /*00ac*/ 	.word	0x000006a0


	//----- nvinfo : EIATTR_CRS_STACK_SIZE
	.align		4
.L_71:
        /*00b0*/ 	.byte	0x04, 0x1e
        /*00b2*/ 	.short	(.L_73 - .L_72)
.L_72:
        /*00b4*/ 	.word	0x00000000


	//----- nvinfo : EIATTR_CBANK_PARAM_SIZE
	.align		4
.L_73:
        /*00b8*/ 	.byte	0x03, 0x19
        /*00ba*/ 	.short	0x0014


	//----- nvinfo : EIATTR_PARAM_CBANK
	.align		4
        /*00bc*/ 	.byte	0x04, 0x0a
        /*00be*/ 	.short	(.L_75 - .L_74)
	.align		4
.L_74:
        /*00c0*/ 	.word	index@(.nv.constant0._Z14native_softmaxPKfPfi)
        /*00c4*/ 	.short	0x0380
        /*00c6*/ 	.short	0x0014


	//----- nvinfo : EIATTR_SW_WAR
	.align		4
.L_75:
        /*00c8*/ 	.byte	0x04, 0x36
        /*00ca*/ 	.short	(.L_77 - .L_76)
.L_76:
        /*00cc*/ 	.word	0x00000008
.L_77:


//--------------------- .nv.callgraph             --------------------------
	.section	.nv.callgraph,"",@"SHT_CUDA_CALLGRAPH"
	.align	4
	.sectionentsize	8
	.align		4
        /*0000*/ 	.word	0x00000000
	.align		4
        /*0004*/ 	.word	0xffffffff
	.align		4
        /*0008*/ 	.word	0x00000000
	.align		4
        /*000c*/ 	.word	0xfffffffe
	.align		4
        /*0010*/ 	.word	0x00000000
	.align		4
        /*0014*/ 	.word	0xfffffffd
	.align		4
        /*0018*/ 	.word	0x00000000
	.align		4
        /*001c*/ 	.word	0xfffffffc


//--------------------- .text._Z14online_softmaxPKfPfi --------------------------
	.section	.text._Z14online_softmaxPKfPfi,"ax",@progbits
	.align	128
        .global         _Z14online_softmaxPKfPfi
        .type           _Z14online_softmaxPKfPfi,@function
        .size           _Z14online_softmaxPKfPfi,(.L_x_23 - _Z14online_softmaxPKfPfi)
        .other          _Z14online_softmaxPKfPfi,@"STO_CUDA_ENTRY STV_DEFAULT"
_Z14online_softmaxPKfPfi:
.text._Z14online_softmaxPKfPfi:
[----:B------:R-:W-:Y:S01]  /*0000*/  LDC R1, c[0x0][0x37c] ;  /* 0x0000df00ff017b82 */ /* 0x000fe20000000800 */
[----:B------:R-:W0:Y:S07]  /*0010*/  S2R R5, SR_TID.X ;  /* 0x0000000000057919 */ /* 0x000e2e0000002100 */
[----:B------:R-:W0:Y:S01]  /*0020*/  LDC R0, c[0x0][0x390] ;  /* 0x0000e400ff007b82 */ /* 0x000e220000000800 */
[----:B------:R-:W1:Y:S01]  /*0030*/  LDCU.64 UR6, c[0x0][0x358] ;  /* 0x00006b00ff0677ac */ /* 0x000e620008000a00 */
[----:B------:R-:W-:Y:S01]  /*0040*/  BSSY.RECONVERGENT B0, `(.L_x_0) ;  /* 0x0000022000007945 */ /* 0x000fe20003800200 */
[----:B------:R-:W-:-:S02]  /*0050*/  IMAD.MOV.U32 R7, RZ, RZ, 0x800000 ;  /* 0x00800000ff077424 */ /* 0x000fc400078e00ff */
[----:B------:R-:W-:-:S03]  /*0060*/  IMAD.MOV.U32 R6, RZ, RZ, RZ ;  /* 0x000000ffff067224 */ /* 0x000fc600078e00ff */
[----:B------:R-:W2:Y:S08]  /*0070*/  S2UR UR4, SR_CTAID.X ;  /* 0x00000000000479c3 */ /* 0x000eb00000002500 */
[----:B------:R-:W3:Y:S01]  /*0080*/  LDC.64 R2, c[0x0][0x380] ;  /* 0x0000e000ff027b82 */ /* 0x000ee20000000a00 */
[----:B0-----:R-:W-:Y:S01]  /*0090*/  ISETP.GE.AND P0, PT, R5, R0, PT ;  /* 0x000000000500720c */ /* 0x001fe20003f06270 */
[----:B--2---:R-:W-:-:S04]  /*00a0*/  IMAD R4, R0, UR4, RZ ;  /* 0x0000000400047c24 */ /* 0x004fc8000f8e02ff */
[----:B---3--:R-:W-:-:S08]  /*00b0*/  IMAD.WIDE R2, R4, 0x4, R2 ;  /* 0x0000000404027825 */ /* 0x008fd000078e0202 */
[----:B-1----:R-:W-:Y:S05]  /*00c0*/  @P0 BRA `(.L_x_1) ;  /* 0x0000000000640947 */ /* 0x002fea0003800000 */
[----:B------:R-:W0:Y:S01]  /*00d0*/  LDC R14, c[0x0][0x360] ;  /* 0x0000d800ff0e7b82 */ /* 0x000e220000000800 */
[----:B------:R-:W-:Y:S01]  /*00e0*/  BSSY.RECONVERGENT B1, `(.L_x_2) ;  /* 0x0000016000017945 */ /* 0x000fe20003800200 */
[----:B------:R-:W-:Y:S02]  /*00f0*/  IMAD.MOV.U32 R6, RZ, RZ, RZ ;  /* 0x000000ffff067224 */ /* 0x000fe400078e00ff */
[----:B------:R-:W-:Y:S02]  /*0100*/  IMAD.MOV.U32 R7, RZ, RZ, 0x800000 ;  /* 0x00800000ff077424 */ /* 0x000fe400078e00ff */
[----:B------:R-:W-:-:S07]  /*0110*/  IMAD.MOV.U32 R11, RZ, RZ, R5 ;  /* 0x000000ffff0b7224 */ /* 0x000fce00078e0005 */
.L_x_3:
[----:B------:R-:W-:-:S06]  /*0120*/  IMAD.WIDE R8, R11, 0x4, R2 ;  /* 0x000000040b087825 */ /* 0x000fcc00078e0202 */
[----:B------:R-:W2:Y:S01]  /*0130*/  LDG.E.CONSTANT R8, desc[UR6][R8.64] ;  /* 0x0000000608087981 */ /* 0x000ea2000c1e9900 */
[----:B0-----:R-:W-:-:S05]  /*0140*/  IMAD.IADD R11, R14, 0x1, R11 ;  /* 0x000000010e0b7824 */ /* 0x001fca00078e020b */
[----:B------:R-:W-:Y:S02]  /*0150*/  ISETP.GE.AND P2, PT, R11, R0, PT ;  /* 0x000000000b00720c */ /* 0x000fe40003f46270 */
[----:B--2---:R-:W-:-:S04]  /*0160*/  FSETP.GT.AND P0, PT, R7, R8, PT ;  /* 0x000000080700720b */ /* 0x004fc80003f04000 */
[----:B------:R-:W-:Y:S02]  /*0170*/  FSEL R10, R7, R8, P0 ;  /* 0x00000008070a7208 */ /* 0x000fe40000000000 */
[----:B------:R-:W-:Y:S02]  /*0180*/  FSEL R7, R8, R7, P0 ;  /* 0x0000000708077208 */ /* 0x000fe40000000000 */
[C---:B------:R-:W-:Y:S02]  /*0190*/  FSEL R9, R6.reuse, 1, !P0 ;  /* 0x3f80000006097808 */ /* 0x040fe40004000000 */
[----:B------:R-:W-:Y:S01]  /*01a0*/  FSEL R6, R6, 1, P0 ;  /* 0x3f80000006067808 */ /* 0x000fe20000000000 */
[----:B------:R-:W-:-:S04]  /*01b0*/  FADD R7, -R10, R7 ;  /* 0x000000070a077221 */ /* 0x000fc80000000100 */
[----:B------:R-:W-:Y:S01]  /*01c0*/  FMUL R12, R7, 1.4426950216293334961 ;  /* 0x3fb8aa3b070c7820 */ /* 0x000fe20000400000 */
[----:B------:R-:W-:-:S04]  /*01d0*/  IMAD.MOV.U32 R7, RZ, RZ, R10 ;  /* 0x000000ffff077224 */ /* 0x000fc800078e000a */
[----:B------:R-:W-:-:S13]  /*01e0*/  FSETP.GEU.AND P1, PT, R12, -126, PT ;  /* 0xc2fc00000c00780b */ /* 0x000fda0003f2e000 */
[----:B------:R-:W-:-:S04]  /*01f0*/  @!P1 FMUL R12, R12, 0.5 ;  /* 0x3f0000000c0c9820 */ /* 0x000fc80000400000 */
[----:B------:R-:W0:Y:S02]  /*0200*/  MUFU.EX2 R13, R12 ;  /* 0x0000000c000d7308 */ /* 0x000e240000000800 */
[----:B0-----:R-:W-:-:S04]  /*0210*/  @!P1 FMUL R13, R13, R13 ;  /* 0x0000000d0d0d9220 */ /* 0x001fc80000400000 */
[----:B------:R-:W-:Y:S01]  /*0220*/  FFMA R6, R9, R13, R6 ;  /* 0x0000000d09067223 */ /* 0x000fe20000000006 */
[----:B------:R-:W-:Y:S06]  /*0230*/  @!P2 BRA `(.L_x_3) ;  /* 0xfffffffc00b8a947 */ /* 0x000fec000383ffff */
[----:B------:R-:W-:Y:S05]  /*0240*/  BSYNC.RECONVERGENT B1 ;  /* 0x0000000000017941 */ /* 0x000fea0003800200 */
.L_x_2:
[----:B------:R-:W-:-:S07]  /*0250*/  IMAD.MOV.U32 R7, RZ, RZ, R10 ;  /* 0x000000ffff077224 */ /* 0x000fce00078e000a */
.L_x_1:
[----:B------:R-:W-:Y:S05]  /*0260*/  BSYNC.RECONVERGENT B0 ;  /* 0x0000000000007941 */ /* 0x000fea0003800200 */
.L_x_0:
[----:B------:R-:W0:Y:S01]  /*0270*/  SHFL.BFLY PT, R8, R7, 0x10, 0x1f ;  /* 0x0e001f0007087f89 */ /* 0x000e2200000e0000 */
[----:B------:R-:W1:Y:S01]  /*0280*/  LDCU UR8, c[0x0][0x360] ;  /* 0x00006c00ff0877ac */ /* 0x000e620008000800 */
[----:B0-----:R-:W-:-:S04]  /*0290*/  FSETP.GT.AND P0, PT, R7, R8, PT ;  /* 0x000000080700720b */ /* 0x001fc80003f04000 */
[----:B------:R-:W-:Y:S02]  /*02a0*/  FSEL R10, R7, R8, P0 ;  /* 0x00000008070a7208 */ /* 0x000fe40000000000 */
[----:B------:R-:W-:-:S03]  /*02b0*/  FSEL R9, R8, R7, P0 ;  /* 0x0000000708097208 */ /* 0x000fc60000000000 */
[----:B------:R-:W0:Y:S02]  /*02c0*/  SHFL.BFLY PT, R13, R10, 0x8, 0x1f ;  /* 0x0d001f000a0d7f89 */ /* 0x000e2400000e0000 */
[----:B------:R-:W-:-:S04]  /*02d0*/  FADD R9, -R10, R9 ;  /* 0x000000090a097221 */ /* 0x000fc80000000100 */
[----:B------:R-:W-:Y:S02]  /*02e0*/  FMUL R11, R9, 1.4426950216293334961 ;  /* 0x3fb8aa3b090b7820 */ /* 0x000fe40000400000 */
[----:B------:R-:W2:Y:S03]  /*02f0*/  SHFL.BFLY PT, R9, R6, 0x10, 0x1f ;  /* 0x0e001f0006097f89 */ /* 0x000ea600000e0000 */
[----:B------:R-:W-:-:S13]  /*0300*/  FSETP.GEU.AND P2, PT, R11, -126, PT ;  /* 0xc2fc00000b00780b */ /* 0x000fda0003f4e000 */
[----:B------:R-:W-:Y:S01]  /*0310*/  @!P2 FMUL R11, R11, 0.5 ;  /* 0x3f0000000b0ba820 */ /* 0x000fe20000400000 */
[----:B0-----:R-:W-:-:S03]  /*0320*/  FSETP.GT.AND P1, PT, R10, R13, PT ;  /* 0x0000000d0a00720b */ /* 0x001fc60003f24000 */
[----:B------:R-:W0:Y:S01]  /*0330*/  MUFU.EX2 R12, R11 ;  /* 0x0000000b000c7308 */ /* 0x000e220000000800 */
[----:B------:R-:W-:Y:S02]  /*0340*/  FSEL R14, R10, R13, P1 ;  /* 0x0000000d0a0e7208 */ /* 0x000fe40000800000 */
[----:B------:R-:W-:Y:S02]  /*0350*/  FSEL R13, R13, R10, P1 ;  /* 0x0000000a0d0d7208 */ /* 0x000fe40000800000 */
[----:B--2---:R-:W-:Y:S01]  /*0360*/  FSEL R7, R6, R9, P0 ;  /* 0x0000000906077208 */ /* 0x004fe20000000000 */
[----:B------:R-:W2:Y:S01]  /*0370*/  SHFL.BFLY PT, R15, R14, 0x4, 0x1f ;  /* 0x0c801f000e0f7f89 */ /* 0x000ea200000e0000 */
[----:B------:R-:W-:Y:S01]  /*0380*/  FSEL R8, R9, R6, P0 ;  /* 0x0000000609087208 */ /* 0x000fe20000000000 */
[----:B------:R-:W-:-:S04]  /*0390*/  FADD R13, -R14, R13 ;  /* 0x0000000d0e0d7221 */ /* 0x000fc80000000100 */
[----:B------:R-:W-:Y:S01]  /*03a0*/  FMUL R13, R13, 1.4426950216293334961 ;  /* 0x3fb8aa3b0d0d7820 */ /* 0x000fe20000400000 */
[----:B0-----:R-:W-:-:S04]  /*03b0*/  @!P2 FMUL R12, R12, R12 ;  /* 0x0000000c0c0ca220 */ /* 0x001fc80000400000 */
[----:B------:R-:W-:Y:S01]  /*03c0*/  FSETP.GEU.AND P0, PT, R13, -126, PT ;  /* 0xc2fc00000d00780b */ /* 0x000fe20003f0e000 */
[----:B------:R-:W-:-:S05]  /*03d0*/  FFMA R7, R8, R12, R7 ;  /* 0x0000000c08077223 */ /* 0x000fca0000000007 */
[----:B------:R-:W0:Y:S01]  /*03e0*/  SHFL.BFLY PT, R6, R7, 0x8, 0x1f ;  /* 0x0d001f0007067f89 */ /* 0x000e2200000e0000 */
[----:B--2---:R-:W-:-:S06]  /*03f0*/  FSETP.GT.AND P2, PT, R14, R15, PT ;  /* 0x0000000f0e00720b */ /* 0x004fcc0003f44000 */
[----:B------:R-:W-:Y:S01]  /*0400*/  @!P0 FMUL R13, R13, 0.5 ;  /* 0x3f0000000d0d8820 */ /* 0x000fe20000400000 */
[----:B------:R-:W-:-:S03]  /*0410*/  FSEL R11, R14, R15, P2 ;  /* 0x0000000f0e0b7208 */ /* 0x000fc60001000000 */
[----:B------:R-:W2:Y:S01]  /*0420*/  MUFU.EX2 R10, R13 ;  /* 0x0000000d000a7308 */ /* 0x000ea20000000800 */
[----:B------:R-:W-:Y:S01]  /*0430*/  FSEL R14, R15, R14, P2 ;  /* 0x0000000e0f0e7208 */ /* 0x000fe20001000000 */
[----:B------:R-:W3:Y:S04]  /*0440*/  SHFL.BFLY PT, R12, R11, 0x2, 0x1f ;  /* 0x0c401f000b0c7f89 */ /* 0x000ee800000e0000 */
[----:B------:R-:W-:-:S04]  /*0450*/  FADD R14, -R11, R14 ;  /* 0x0000000e0b0e7221 */ /* 0x000fc80000000100 */
[----:B------:R-:W-:Y:S01]  /*0460*/  FMUL R14, R14, 1.4426950216293334961 ;  /* 0x3fb8aa3b0e0e7820 */ /* 0x000fe20000400000 */
[----:B0-----:R-:W-:Y:S02]  /*0470*/  FSEL R8, R7, R6, P1 ;  /* 0x0000000607087208 */ /* 0x001fe40000800000 */
[----:B------:R-:W-:Y:S01]  /*0480*/  FSEL R9, R6, R7, P1 ;  /* 0x0000000706097208 */ /* 0x000fe20000800000 */
[----:B--2---:R-:W-:Y:S01]  /*0490*/  @!P0 FMUL R10, R10, R10 ;  /* 0x0000000a0a0a8220 */ /* 0x004fe20000400000 */
[----:B------:R-:W-:-:S03]  /*04a0*/  FSETP.GEU.AND P1, PT, R14, -126, PT ;  /* 0xc2fc00000e00780b */ /* 0x000fc60003f2e000 */
[----:B------:R-:W-:-:S05]  /*04b0*/  FFMA R8, R9, R10, R8 ;  /* 0x0000000a09087223 */ /* 0x000fca0000000008 */
[----:B------:R-:W0:Y:S01]  /*04c0*/  SHFL.BFLY PT, R7, R8, 0x4, 0x1f ;  /* 0x0c801f0008077f89 */ /* 0x000e2200000e0000 */
[----:B---3--:R-:W-:-:S04]  /*04d0*/  FSETP.GT.AND P0, PT, R11, R12, PT ;  /* 0x0000000c0b00720b */ /* 0x008fc80003f04000 */
[----:B------:R-:W-:Y:S01]  /*04e0*/  @!P1 FMUL R14, R14, 0.5 ;  /* 0x3f0000000e0e9820 */ /* 0x000fe20000400000 */
[----:B------:R-:W-:Y:S02]  /*04f0*/  FSEL R13, R11, R12, P0 ;  /* 0x0000000c0b0d7208 */ /* 0x000fe40000000000 */
[----:B------:R-:W-:Y:S01]  /*0500*/  FSEL R12, R12, R11, P0 ;  /* 0x0000000b0c0c7208 */ /* 0x000fe20000000000 */
[----:B------:R-:W2:Y:S02]  /*0510*/  MUFU.EX2 R9, R14 ;  /* 0x0000000e00097308 */ /* 0x000ea40000000800 */
[----:B------:R-:W3:Y:S02]  /*0520*/  SHFL.BFLY PT, R16, R13, 0x1, 0x1f ;  /* 0x0c201f000d107f89 */ /* 0x000ee400000e0000 */
[----:B------:R-:W-:-:S04]  /*0530*/  FADD R12, -R13, R12 ;  /* 0x0000000c0d0c7221 */ /* 0x000fc80000000100 */
[----:B------:R-:W-:-:S05]  /*0540*/  FMUL R12, R12, 1.4426950216293334961 ;  /* 0x3fb8aa3b0c0c7820 */ /* 0x000fca0000400000 */
[----:B------:R-:W-:Y:S02]  /*0550*/  FSETP.GEU.AND P4, PT, R12, -126, PT ;  /* 0xc2fc00000c00780b */ /* 0x000fe40003f8e000 */
[----:B0-----:R-:W-:Y:S02]  /*0560*/  FSEL R6, R8, R7, P2 ;  /* 0x0000000708067208 */ /* 0x001fe40001000000 */
[----:B------:R-:W-:Y:S01]  /*0570*/  FSEL R7, R7, R8, P2 ;  /* 0x0000000807077208 */ /* 0x000fe20001000000 */
[----:B--2---:R-:W-:-:S04]  /*0580*/  @!P1 FMUL R9, R9, R9 ;  /* 0x0000000909099220 */ /* 0x004fc80000400000 */
[----:B------:R-:W-:Y:S01]  /*0590*/  FFMA R7, R7, R9, R6 ;  /* 0x0000000907077223 */ /* 0x000fe20000000006 */
[----:B-1----:R-:W-:-:S03]  /*05a0*/  I2FP.F32.U32 R6, UR8 ;  /* 0x0000000800067c45 */ /* 0x002fc60008201000 */
[----:B------:R-:W-:Y:S01]  /*05b0*/  @!P4 FMUL R12, R12, 0.5 ;  /* 0x3f0000000c0cc820 */ /* 0x000fe20000400000 */
[----:B------:R-:W0:Y:S01]  /*05c0*/  SHFL.BFLY PT, R10, R7, 0x2, 0x1f ;  /* 0x0c401f00070a7f89 */ /* 0x000e2200000e0000 */
[----:B------:R-:W-:Y:S01]  /*05d0*/  FMUL R9, R6, 0.03125 ;  /* 0x3d00000006097820 */ /* 0x000fe20000400000 */
[----:B------:R-:W-:Y:S01]  /*05e0*/  I2FP.F32.U32 R6, R5 ;  /* 0x0000000500067245 */ /* 0x000fe20000201000 */
[----:B------:R-:W1:Y:S01]  /*05f0*/  MUFU.EX2 R11, R12 ;  /* 0x0000000c000b7308 */ /* 0x000e620000000800 */
[----:B---3--:R-:W-:Y:S02]  /*0600*/  FSETP.GT.AND P3, PT, R13, R16, PT ;  /* 0x000000100d00720b */ /* 0x008fe40003f64000 */
[----:B------:R-:W-:Y:S02]  /*0610*/  FSETP.GT.AND P1, PT, R9, R6, PT ;  /* 0x000000060900720b */ /* 0x000fe40003f24000 */
[----:B------:R-:W-:Y:S02]  /*0620*/  FSEL R8, R13, R16, P3 ;  /* 0x000000100d087208 */ /* 0x000fe40001800000 */
[----:B------:R-:W-:-:S02]  /*0630*/  LOP3.LUT P2, R6, R5, 0x1f, RZ, 0xc0, !PT ;  /* 0x0000001f05067812 */ /* 0x000fc4000784c0ff */
[----:B------:R-:W-:-:S05]  /*0640*/  FSEL R13, R16, R13, P3 ;  /* 0x0000000d100d7208 */ /* 0x000fca0001800000 */
[----:B------:R-:W-:Y:S02]  /*0650*/  FADD R13, -R8, R13 ;  /* 0x0000000d080d7221 */ /* 0x000fe40000000100 */
[----:B------:R-:W2:Y:S01]  /*0660*/  @P1 S2R R16, SR_CgaCtaId ;  /* 0x0000000000101919 */ /* 0x000ea20000008800 */
[----:B-1----:R-:W-:Y:S01]  /*0670*/  @!P4 FMUL R11, R11, R11 ;  /* 0x0000000b0b0bc220 */ /* 0x002fe20000400000 */
[----:B------:R-:W-:Y:S01]  /*0680*/  FMUL R13, R13, 1.4426950216293334961 ;  /* 0x3fb8aa3b0d0d7820 */ /* 0x000fe20000400000 */
[----:B------:R-:W-:Y:S01]  /*0690*/  @P1 MOV R12, 0x400 ;  /* 0x00000400000c1802 */ /* 0x000fe20000000f00 */
[----:B------:R-:W1:Y:S01]  /*06a0*/  @!P2 S2R R14, SR_CgaCtaId ;  /* 0x00000000000ea919 */ /* 0x000e620000008800 */
[----:B0-----:R-:W-:Y:S02]  /*06b0*/  FSEL R9, R7, R10, P0 ;  /* 0x0000000a07097208 */ /* 0x001fe40000000000 */
[----:B------:R-:W-:Y:S01]  /*06c0*/  FSEL R10, R10, R7, P0 ;  /* 0x000000070a0a7208 */ /* 0x000fe20000000000 */
[----:B------:R-:W-:Y:S01]  /*06d0*/  @P1 VIADD R15, R12, 0x8 ;  /* 0x000000080c0f1836 */ /* 0x000fe20000000000 */
[----:B------:R-:W-:-:S02]  /*06e0*/  FSETP.GEU.AND P0, PT, R13, -126, PT ;  /* 0xc2fc00000d00780b */ /* 0x000fc40003f0e000 */
[----:B------:R-:W-:Y:S01]  /*06f0*/  @!P2 MOV R7, 0x400 ;  /* 0x000004000007a802 */ /* 0x000fe20000000f00 */
[----:B------:R-:W-:-:S04]  /*0700*/  FFMA R9, R10, R11, R9 ;  /* 0x0000000b0a097223 */ /* 0x000fc80000000009 */
[----:B------:R-:W-:Y:S01]  /*0710*/  @!P2 VIADD R7, R7, 0x8 ;  /* 0x000000080707a836 */ /* 0x000fe20000000000 */
[----:B------:R-:W0:Y:S05]  /*0720*/  SHFL.BFLY PT, R10, R9, 0x1, 0x1f ;  /* 0x0c201f00090a7f89 */ /* 0x000e2a00000e0000 */
[----:B------:R-:W-:-:S04]  /*0730*/  @!P0 FMUL R13, R13, 0.5 ;  /* 0x3f0000000d0d8820 */ /* 0x000fc80000400000 */
[----:B------:R-:W3:Y:S01]  /*0740*/  MUFU.EX2 R11, R13 ;  /* 0x0000000d000b7308 */ /* 0x000ee20000000800 */
[----:B--2---:R-:W-:Y:S02]  /*0750*/  @P1 LEA R15, R16, R15, 0x18 ;  /* 0x0000000f100f1211 */ /* 0x004fe400078ec0ff */
[----:B-1----:R-:W-:-:S03]  /*0760*/  @!P2 LEA R12, R14, R7, 0x18 ;  /* 0x000000070e0ca211 */ /* 0x002fc600078ec0ff */
[----:B------:R-:W-:Y:S02]  /*0770*/  @P1 IMAD R14, R6, 0x8, R15 ;  /* 0x00000008060e1824 */ /* 0x000fe400078e020f */
[----:B------:R-:W-:Y:S01]  /*0780*/  IMAD.MOV.U32 R6, RZ, RZ, 0x800000 ;  /* 0x00800000ff067424 */ /* 0x000fe200078e00ff */
[----:B0-----:R-:W-:Y:S02]  /*0790*/  FSEL R7, R9, R10, P3 ;  /* 0x0000000a09077208 */ /* 0x001fe40001800000 */
[----:B------:R-:W-:Y:S01]  /*07a0*/  FSEL R10, R10, R9, P3 ;  /* 0x000000090a0a7208 */ /* 0x000fe20001800000 */
[----:B---3--:R-:W-:Y:S01]  /*07b0*/  @!P0 FMUL R11, R11, R11 ;  /* 0x0000000b0b0b8220 */ /* 0x008fe20000400000 */
[----:B------:R-:W-:-:S03]  /*07c0*/  @!P2 LEA.HI R9, R5, R12, RZ, 0x1e ;  /* 0x0000000c0509a211 */ /* 0x000fc600078ff0ff */
[----:B------:R-:W-:Y:S01]  /*07d0*/  FFMA R12, R10, R11, R7 ;  /* 0x0000000b0a0c7223 */ /* 0x000fe20000000007 */
[----:B------:R-:W-:Y:S01]  /*07e0*/  IMAD.MOV.U32 R7, RZ, RZ, RZ ;  /* 0x000000ffff077224 */ /* 0x000fe200078e00ff */
[----:B------:R-:W-:Y:S04]  /*07f0*/  @!P2 STS [R9], R8 ;  /* 0x000000080900a388 */ /* 0x000fe80000000800 */
[----:B------:R-:W-:Y:S01]  /*0800*/  @!P2 STS [R9+0x4], R12 ;  /* 0x0000040c0900a388 */ /* 0x000fe20000000800 */
[----:B------:R-:W-:Y:S06]  /*0810*/  BAR.SYNC.DEFER_BLOCKING 0x0 ;  /* 0x0000000000007b1d */ /* 0x000fec0000010000 */
[----:B------:R-:W0:Y:S04]  /*0820*/  @P1 LDS.64 R6, [R14] ;  /* 0x000000000e061984 */ /* 0x000e280000000a00 */
[----:B0-----:R-:W0:Y:S04]  /*0830*/  SHFL.BFLY PT, R11, R6, 0x10, 0x1f ;  /* 0x0e001f00060b7f89 */ /* 0x001e2800000e0000 */
[----:B------:R-:W1:Y:S01]  /*0840*/  SHFL.BFLY PT, R8, R7, 0x10, 0x1f ;  /* 0x0e001f0007087f89 */ /* 0x000e6200000e0000 */
[----:B0-----:R-:W-:-:S04]  /*0850*/  FSETP.GT.AND P0, PT, R6, R11, PT ;  /* 0x0000000b0600720b */ /* 0x001fc80003f04000 */
[----:B------:R-:W-:Y:S02]  /*0860*/  FSEL R10, R6, R11, P0 ;  /* 0x0000000b060a7208 */ /* 0x000fe40000000000 */
[----:B------:R-:W-:Y:S02]  /*0870*/  FSEL R11, R11, R6, P0 ;  /* 0x000000060b0b7208 */ /* 0x000fe40000000000 */
[----:B-1----:R-:W-:Y:S01]  /*0880*/  FSEL R6, R7, R8, P0 ;  /* 0x0000000807067208 */ /* 0x002fe20000000000 */
[----:B------:R-:W0:Y:S01]  /*0890*/  SHFL.BFLY PT, R13, R10, 0x8, 0x1f ;  /* 0x0d001f000a0d7f89 */ /* 0x000e2200000e0000 */
[----:B------:R-:W-:Y:S01]  /*08a0*/  FSEL R9, R8, R7, P0 ;  /* 0x0000000708097208 */ /* 0x000fe20000000000 */
[----:B------:R-:W-:-:S04]  /*08b0*/  FADD R11, -R10, R11 ;  /* 0x0000000b0a0b7221 */ /* 0x000fc80000000100 */
[----:B------:R-:W-:-:S05]  /*08c0*/  FMUL R11, R11, 1.4426950216293334961 ;  /* 0x3fb8aa3b0b0b7820 */ /* 0x000fca0000400000 */
[----:B------:R-:W-:-:S13]  /*08d0*/  FSETP.GEU.AND P2, PT, R11, -126, PT ;  /* 0xc2fc00000b00780b */ /* 0x000fda0003f4e000 */
[----:B------:R-:W-:Y:S01]  /*08e0*/  @!P2 FMUL R11, R11, 0.5 ;  /* 0x3f0000000b0ba820 */ /* 0x000fe20000400000 */
[----:B0-----:R-:W-:-:S03]  /*08f0*/  FSETP.GT.AND P1, PT, R10, R13, PT ;  /* 0x0000000d0a00720b */ /* 0x001fc60003f24000 */
[----:B------:R-:W0:Y:S01]  /*0900*/  MUFU.EX2 R12, R11 ;  /* 0x0000000b000c7308 */ /* 0x000e220000000800 */
[----:B------:R-:W-:Y:S02]  /*0910*/  FSEL R14, R10, R13, P1 ;  /* 0x0000000d0a0e7208 */ /* 0x000fe40000800000 */
[----:B------:R-:W-:-:S03]  /*0920*/  FSEL R13, R13, R10, P1 ;  /* 0x0000000a0d0d7208 */ /* 0x000fc60000800000 */
[----:B------:R-:W1:Y:S02]  /*0930*/  SHFL.BFLY PT, R15, R14, 0x4, 0x1f ;  /* 0x0c801f000e0f7f89 */ /* 0x000e6400000e0000 */
[----:B------:R-:W-:-:S04]  /*0940*/  FADD R13, -R14, R13 ;  /* 0x0000000d0e0d7221 */ /* 0x000fc80000000100 */
[----:B------:R-:W-:Y:S01]  /*0950*/  FMUL R13, R13, 1.4426950216293334961 ;  /* 0x3fb8aa3b0d0d7820 */ /* 0x000fe20000400000 */
[----:B0-----:R-:W-:-:S04]  /*0960*/  @!P2 FMUL R12, R12, R12 ;  /* 0x0000000c0c0ca220 */ /* 0x001fc80000400000 */
[----:B------:R-:W-:Y:S01]  /*0970*/  FSETP.GEU.AND P0, PT, R13, -126, PT ;  /* 0xc2fc00000d00780b */ /* 0x000fe20003f0e000 */
[----:B------:R-:W-:-:S05]  /*0980*/  FFMA R6, R9, R12, R6 ;  /* 0x0000000c09067223 */ /* 0x000fca0000000006 */
[----:B------:R-:W0:Y:S01]  /*0990*/  SHFL.BFLY PT, R7, R6, 0x8, 0x1f ;  /* 0x0d001f0006077f89 */ /* 0x000e2200000e0000 */
[----:B-1----:R-:W-:-:S06]  /*09a0*/  FSETP.GT.AND P2, PT, R14, R15, PT ;  /* 0x0000000f0e00720b */ /* 0x002fcc0003f44000 */
[----:B------:R-:W-:Y:S01]  /*09b0*/  @!P0 FMUL R13, R13, 0.5 ;  /* 0x3f0000000d0d8820 */ /* 0x000fe20000400000 */
[----:B------:R-:W-:-:S03]  /*09c0*/  FSEL R10, R14, R15, P2 ;  /* 0x0000000f0e0a7208 */ /* 0x000fc60001000000 */
[----:B------:R-:W1:Y:S01]  /*09d0*/  MUFU.EX2 R9, R13 ;  /* 0x0000000d00097308 */ /* 0x000e620000000800 */
[----:B------:R-:W-:Y:S01]  /*09e0*/  FSEL R15, R15, R14, P2 ;  /* 0x0000000e0f0f7208 */ /* 0x000fe20001000000 */
[----:B------:R-:W2:Y:S04]  /*09f0*/  SHFL.BFLY PT, R17, R10, 0x2, 0x1f ;  /* 0x0c401f000a117f89 */ /* 0x000ea800000e0000 */
[----:B------:R-:W-:-:S04]  /*0a00*/  FADD R15, -R10, R15 ;  /* 0x0000000f0a0f7221 */ /* 0x000fc80000000100 */
[----:B------:R-:W-:Y:S01]  /*0a10*/  FMUL R15, R15, 1.4426950216293334961 ;  /* 0x3fb8aa3b0f0f7820 */ /* 0x000fe20000400000 */
[----:B0-----:R-:W-:Y:S02]  /*0a20*/  FSEL R8, R6, R7, P1 ;  /* 0x0000000706087208 */ /* 0x001fe40000800000 */
[----:B------:R-:W-:Y:S01]  /*0a30*/  FSEL R7, R7, R6, P1 ;  /* 0x0000000607077208 */ /* 0x000fe20000800000 */
[----:B-1----:R-:W-:Y:S01]  /*0a40*/  @!P0 FMUL R9, R9, R9 ;  /* 0x0000000909098220 */ /* 0x002fe20000400000 */
[----:B------:R-:W-:-:S03]  /*0a50*/  FSETP.GEU.AND P1, PT, R15, -126, PT ;  /* 0xc2fc00000f00780b */ /* 0x000fc60003f2e000 */
[----:B------:R-:W-:-:S05]  /*0a60*/  FFMA R7, R7, R9, R8 ;  /* 0x0000000907077223 */ /* 0x000fca0000000008 */
[----:B------:R-:W0:Y:S01]  /*0a70*/  SHFL.BFLY PT, R6, R7, 0x4, 0x1f ;  /* 0x0c801f0007067f89 */ /* 0x000e2200000e0000 */
[----:B--2---:R-:W-:-:S04]  /*0a80*/  FSETP.GT.AND P0, PT, R10, R17, PT ;  /* 0x000000110a00720b */ /* 0x004fc80003f04000 */
[----:B------:R-:W-:Y:S01]  /*0a90*/  @!P1 FMUL R15, R15, 0.5 ;  /* 0x3f0000000f0f9820 */ /* 0x000fe20000400000 */
[----:B------:R-:W-:Y:S02]  /*0aa0*/  FSEL R12, R10, R17, P0 ;  /* 0x000000110a0c7208 */ /* 0x000fe40000000000 */
[----:B------:R-:W-:Y:S01]  /*0ab0*/  FSEL R17, R17, R10, P0 ;  /* 0x0000000a11117208 */ /* 0x000fe20000000000 */
[----:B------:R-:W1:Y:S02]  /*0ac0*/  MUFU.EX2 R11, R15 ;  /* 0x0000000f000b7308 */ /* 0x000e640000000800 */
[----:B------:R-:W2:Y:S02]  /*0ad0*/  SHFL.BFLY PT, R13, R12, 0x1, 0x1f ;  /* 0x0c201f000c0d7f89 */ /* 0x000ea400000e0000 */
[----:B------:R-:W-:-:S04]  /*0ae0*/  FADD R17, -R12, R17 ;  /* 0x000000110c117221 */ /* 0x000fc80000000100 */
[----:B------:R-:W-:-:S05]  /*0af0*/  FMUL R17, R17, 1.4426950216293334961 ;  /* 0x3fb8aa3b11117820 */ /* 0x000fca0000400000 */
[----:B------:R-:W-:Y:S02]  /*0b00*/  FSETP.GEU.AND P3, PT, R17, -126, PT ;  /* 0xc2fc00001100780b */ /* 0x000fe40003f6e000 */
[----:B0-----:R-:W-:Y:S02]  /*0b10*/  FSEL R8, R7, R6, P2 ;  /* 0x0000000607087208 */ /* 0x001fe40001000000 */
[----:B------:R-:W-:Y:S01]  /*0b20*/  FSEL R9, R6, R7, P2 ;  /* 0x0000000706097208 */ /* 0x000fe20001000000 */
[----:B-1----:R-:W-:Y:S01]  /*0b30*/  @!P1 FMUL R11, R11, R11 ;  /* 0x0000000b0b0b9220 */ /* 0x002fe20000400000 */
[----:B------:R-:W-:-:S03]  /*0b40*/  ISETP.NE.AND P1, PT, R5, RZ, PT ;  /* 0x000000ff0500720c */ /* 0x000fc60003f25270 */
[----:B------:R-:W-:-:S04]  /*0b50*/  FFMA R8, R9, R11, R8 ;  /* 0x0000000b09087223 */ /* 0x000fc80000000008 */
[----:B------:R-:W-:Y:S01]  /*0b60*/  @!P3 FMUL R17, R17, 0.5 ;  /* 0x3f0000001111b820 */ /* 0x000fe20000400000 */
[----:B------:R-:W0:Y:S01]  /*0b70*/  SHFL.BFLY PT, R7, R8, 0x2, 0x1f ;  /* 0x0c401f0008077f89 */ /* 0x000e2200000e0000 */
[CC--:B--2---:R-:W-:Y:S02]  /*0b80*/  FSETP.GT.AND P2, PT, R12.reuse, R13.reuse, PT ;  /* 0x0000000d0c00720b */ /* 0x0c4fe40003f44000 */
[----:B------:R-:W1:Y:S02]  /*0b90*/  MUFU.EX2 R11, R17 ;  /* 0x00000011000b7308 */ /* 0x000e640000000800 */
[----:B------:R-:W-:Y:S01]  /*0ba0*/  FSEL R9, R13, R12, P2 ;  /* 0x0000000c0d097208 */ /* 0x000fe20001000000 */
[----:B------:R-:W2:Y:S01]  /*0bb0*/  @!P1 S2R R14, SR_CgaCtaId ;  /* 0x00000000000e9919 */ /* 0x000ea20000008800 */
[----:B------:R-:W-:-:S05]  /*0bc0*/  FSEL R6, R12, R13, P2 ;  /* 0x0000000d0c067208 */ /* 0x000fca0001000000 */
[----:B------:R-:W-:-:S04]  /*0bd0*/  FADD R9, -R6, R9 ;  /* 0x0000000906097221 */ /* 0x000fc80000000100 */
[----:B------:R-:W-:Y:S01]  /*0be0*/  FMUL R12, R9, 1.4426950216293334961 ;  /* 0x3fb8aa3b090c7820 */ /* 0x000fe20000400000 */
[----:B-1----:R-:W-:Y:S01]  /*0bf0*/  @!P3 FMUL R11, R11, R11 ;  /* 0x0000000b0b0bb220 */ /* 0x002fe20000400000 */
[----:B0-----:R-:W-:Y:S02]  /*0c00*/  FSEL R9, R8, R7, P0 ;  /* 0x0000000708097208 */ /* 0x001fe40000000000 */
[----:B------:R-:W-:Y:S02]  /*0c10*/  FSEL R10, R7, R8, P0 ;  /* 0x00000008070a7208 */ /* 0x000fe40000000000 */
[----:B------:R-:W-:-:S03]  /*0c20*/  FSETP.GEU.AND P0, PT, R12, -126, PT ;  /* 0xc2fc00000c00780b */ /* 0x000fc60003f0e000 */
[----:B------:R-:W-:Y:S01]  /*0c30*/  FFMA R9, R10, R11, R9 ;  /* 0x0000000b0a097223 */ /* 0x000fe20000000009 */
[----:B------:R-:W-:-:S04]  /*0c40*/  @!P1 MOV R11, 0x400 ;  /* 0x00000400000b9802 */ /* 0x000fc80000000f00 */
[----:B------:R-:W0:Y:S01]  /*0c50*/  SHFL.BFLY PT, R8, R9, 0x1, 0x1f ;  /* 0x0c201f0009087f89 */ /* 0x000e2200000e0000 */
[----:B--2---:R-:W-:-:S04]  /*0c60*/  @!P1 LEA R11, R14, R11, 0x18 ;  /* 0x0000000b0e0b9211 */ /* 0x004fc800078ec0ff */
[----:B------:R-:W-:-:S04]  /*0c70*/  @!P0 FMUL R12, R12, 0.5 ;  /* 0x3f0000000c0c8820 */ /* 0x000fc80000400000 */
[----:B------:R-:W1:Y:S01]  /*0c80*/  MUFU.EX2 R10, R12 ;  /* 0x0000000c000a7308 */ /* 0x000e620000000800 */
[----:B0-----:R-:W-:Y:S02]  /*0c90*/  FSEL R7, R9, R8, P2 ;  /* 0x0000000809077208 */ /* 0x001fe40001000000 */
[----:B------:R-:W-:Y:S01]  /*0ca0*/  FSEL R8, R8, R9, P2 ;  /* 0x0000000908087208 */ /* 0x000fe20001000000 */
[----:B-1----:R-:W-:Y:S01]  /*0cb0*/  @!P0 FMUL R10, R10, R10 ;  /* 0x0000000a0a0a8220 */ /* 0x002fe20000400000 */
[----:B------:R-:W-:-:S03]  /*0cc0*/  ISETP.GE.AND P0, PT, R5, R0, PT ;  /* 0x000000000500720c */ /* 0x000fc60003f06270 */
[----:B------:R-:W-:-:S05]  /*0cd0*/  FFMA R7, R8, R10, R7 ;  /* 0x0000000a08077223 */ /* 0x000fca0000000007 */
[----:B------:R0:W-:Y:S01]  /*0ce0*/  @!P1 STS.64 [R11], R6 ;  /* 0x000000060b009388 */ /* 0x0001e20000000a00 */
[----:B------:R-:W-:Y:S06]  /*0cf0*/  BAR.SYNC.DEFER_BLOCKING 0x0 ;  /* 0x0000000000007b1d */ /* 0x000fec0000010000 */
[----:B------:R-:W-:Y:S05]  /*0d00*/  @P0 EXIT ;  /* 0x000000000000094d */ /* 0x000fea0003800000 */
[----:B------:R-:W1:Y:S01]  /*0d10*/  S2UR UR5, SR_CgaCtaId ;  /* 0x00000000000579c3 */ /* 0x000e620000008800 */
[----:B------:R-:W-:Y:S01]  /*0d20*/  UMOV UR4, 0x400 ;  /* 0x0000040000047882 */ /* 0x000fe20000000000 */
[----:B------:R-:W-:Y:S01]  /*0d30*/  IMAD.MOV.U32 R8, RZ, RZ, 0x4b800000 ;  /* 0x4b800000ff087424 */ /* 0x000fe200078e00ff */
[----:B-1----:R-:W-:-:S09]  /*0d40*/  ULEA UR4, UR5, UR4, 0x18 ;  /* 0x0000000405047291 */ /* 0x002fd2000f8ec0ff */
[----:B0-----:R-:W0:Y:S02]  /*0d50*/  LDS.64 R6, [UR4] ;  /* 0x00000004ff067984 */ /* 0x001e240008000a00 */
[----:B------:R-:W1:Y:S01]  /*0d60*/  LDCU.64 UR4, c[0x0][0x388] ;  /* 0x00007100ff0477ac */ /* 0x000e620008000a00 */
[----:B0-----:R-:W-:-:S04]  /*0d70*/  FSETP.GEU.AND P0, PT, |R7|, 1.175494350822287508e-38, PT ;  /* 0x008000000700780b */ /* 0x001fc80003f0e200 */
[----:B------:R-:W-:-:S09]  /*0d80*/  FSEL R8, R8, 1, !P0 ;  /* 0x3f80000008087808 */ /* 0x000fd20004000000 */
[----:B------:R-:W-:-:S06]  /*0d90*/  @!P0 FMUL R7, R7, 16777216 ;  /* 0x4b80000007078820 */ /* 0x000fcc0000400000 */
[----:B------:R-:W0:Y:S02]  /*0da0*/  MUFU.RCP R7, R7 ;  /* 0x0000000700077308 */ /* 0x000e240000001000 */
[----:B01----:R-:W-:-:S07]  /*0db0*/  FMUL R12, R7, R8 ;  /* 0x00000008070c7220 */ /* 0x003fce0000400000 */
.L_x_4:
[----:B------:R-:W-:-:S06]  /*0dc0*/  IMAD.WIDE R8, R5, 0x4, R2 ;  /* 0x0000000405087825 */ /* 0x000fcc00078e0202 */
[----:B------:R-:W2:Y:S01]  /*0dd0*/  LDG.E.CONSTANT R9, desc[UR6][R8.64] ;  /* 0x0000000608097981 */ /* 0x000ea2000c1e9900 */
[----:B0-----:R-:W-:Y:S02]  /*0de0*/  SHF.R.S32.HI R11, RZ, 0x1f, R5 ;  /* 0x0000001fff0b7819 */ /* 0x001fe40000011405 */
[----:B------:R-:W-:Y:S01]  /*0df0*/  IADD3 R14, P1, PT, R4, R5, RZ ;  /* 0x00000005040e7210 */ /* 0x000fe20007f3e0ff */
[----:B------:R-:W-:-:S03]  /*0e00*/  VIADD R5, R5, UR8 ;  /* 0x0000000805057c36 */ /* 0x000fc60008000000 */
[----:B------:R-:W-:Y:S02]  /*0e10*/  LEA.HI.X.SX32 R11, R4, R11, 0x1, P1 ;  /* 0x0000000b040b7211 */ /* 0x000fe400008f0eff */
[----:B------:R-:W-:-:S04]  /*0e20*/  LEA R10, P1, R14, UR4, 0x2 ;  /* 0x000000040e0a7c11 */ /* 0x000fc8000f8210ff */
[----:B------:R-:W-:Y:S01]  /*0e30*/  LEA.HI.X R11, R14, UR5, R11, 0x2, P1 ;  /* 0x000000050e0b7c11 */ /* 0x000fe200088f140b */
[----:B--2---:R-:W-:-:S04]  /*0e40*/  FADD R7, R9, -R6 ;  /* 0x8000000609077221 */ /* 0x004fc80000000000 */
[----:B------:R-:W-:-:S05]  /*0e50*/  FMUL R7, R7, 1.4426950216293334961 ;  /* 0x3fb8aa3b07077820 */ /* 0x000fca0000400000 */
[----:B------:R-:W-:-:S13]  /*0e60*/  FSETP.GEU.AND P0, PT, R7, -126, PT ;  /* 0xc2fc00000700780b */ /* 0x000fda0003f0e000 */
[----:B------:R-:W-:-:S04]  /*0e70*/  @!P0 FMUL R7, R7, 0.5 ;  /* 0x3f00000007078820 */ /* 0x000fc80000400000 */
[----:B------:R-:W0:Y:S02]  /*0e80*/  MUFU.EX2 R13, R7 ;  /* 0x00000007000d7308 */ /* 0x000e240000000800 */
[----:B0-----:R-:W-:Y:S01]  /*0e90*/  @!P0 FMUL R13, R13, R13 ;  /* 0x0000000d0d0d8220 */ /* 0x001fe20000400000 */
[----:B------:R-:W-:-:S03]  /*0ea0*/  ISETP.GE.AND P0, PT, R5, R0, PT ;  /* 0x000000000500720c */ /* 0x000fc60003f06270 */
[----:B------:R-:W-:-:S05]  /*0eb0*/  FMUL R13, R12, R13 ;  /* 0x0000000d0c0d7220 */ /* 0x000fca0000400000 */
[----:B------:R0:W-:Y:S05]  /*0ec0*/  STG.E desc[UR6][R10.64], R13 ;  /* 0x0000000d0a007986 */ /* 0x0001ea000c101906 */
[----:B------:R-:W-:Y:S05]  /*0ed0*/  @!P0 BRA `(.L_x_4) ;  /* 0xfffffffc00b88947 */ /* 0x000fea000383ffff */
[----:B------:R-:W-:Y:S05]  /*0ee0*/  EXIT ;  /* 0x000000000000794d */ /* 0x000fea0003800000 */
.L_x_5:
[----:B------:R-:W-:-:S00]  /*0ef0*/  BRA `(.L_x_5) ;  /* 0xfffffffc00fc7947 */ /* 0x000fc0000383ffff */
[----:B------:R-:W-:-:S00]  /*0f00*/  NOP ;  /* 0x0000000000007918 */ /* 0x000fc00000000000 */
[----:B------:R-:W-:-:S00]  /*0f10*/  NOP ;  /* 0x0000000000007918 */ /* 0x000fc00000000000 */
[----:B------:R-:W-:-:S00]  /*0f20*/  NOP ;  /* 0x0000000000007918 */ /* 0x000fc00000000000 */
[----:B------:R-:W-:-:S00]  /*0f30*/  NOP ;  /* 0x0000000000007918 */ /* 0x000fc00000000000 */
[----:B------:R-:W-:-:S00]  /*0f40*/  NOP ;  /* 0x0000000000007918 */ /* 0x000fc00000000000 */
[----:B------:R-:W-:-:S00]  /*0f50*/  NOP ;  /* 0x0000000000007918 */ /* 0x000fc00000000000 */
[----:B------:R-:W-:-:S00]  /*0f60*/  NOP ;  /* 0x0000000000007918 */ /* 0x000fc00000000000 */
[----:B------:R-:W-:-:S00]  /*0f70*/  NOP ;  /* 0x0000000000007918 */ /* 0x000fc00000000000 */
.L_x_23:


//--------------------- .text._Z12safe_softmaxPKfPfi --------------------------
	.section	.text._Z12safe_softmaxPKfPfi,"ax",@progbits
	.align	128
        .global         _Z12safe_softmaxPKfPfi
        .type           _Z12safe_softmaxPKfPfi,@function
        .size           _Z12safe_softmaxPKfPfi,(.L_x_24 - _Z12safe_softmaxPKfPfi)
        .other          _Z12safe_softmaxPKfPfi,@"STO_CUDA_ENTRY STV_DEFAULT"
_Z12safe_softmaxPKfPfi:
.text._Z12safe_softmaxPKfPfi:
[----:B------:R-:W-:Y:S01]  /*0000*/  LDC R1, c[0x0][0x37c] ;  /* 0x0000df00ff017b82 */ /* 0x000fe20000000800 */
[----:B------:R-:W0:Y:S07]  /*0010*/  S2R R5, SR_TID.X ;  /* 0x0000000000057919 */ /* 0x000e2e0000002100 */
[----:B------:R-:W0:Y:S01]  /*0020*/  LDC R0, c[0x0][0x390] ;  /* 0x0000e400ff007b82 */ /* 0x000e220000000800 */
[----:B------:R-:W1:Y:S01]  /*0030*/  LDCU.64 UR6, c[0x0][0x358] ;  /* 0x00006b00ff0677ac */ /* 0x000e620008000a00 */
[----:B------:R-:W-:Y:S01]  /*0040*/  BSSY.RECONVERGENT B0, `(.L_x_6) ;  /* 0x0000011000007945 */ /* 0x000fe20003800200 */
[----:B------:R-:W-:-:S05]  /*0050*/  IMAD.MOV.U32 R8, RZ, RZ, 0x800000 ;  /* 0x00800000ff087424 */ /* 0x000fca00078e00ff */
[----:B------:R-:W2:Y:S08]  /*0060*/  S2UR UR4, SR_CTAID.X ;  /* 0x00000000000479c3 */ /* 0x000eb00000002500 */
[----:B------:R-:W3:Y:S01]  /*0070*/  LDC.64 R2, c[0x0][0x380] ;  /* 0x0000e000ff027b82 */ /* 0x000ee20000000a00 */
[----:B0-----:R-:W-:Y:S01]  /*0080*/  ISETP.GE.AND P0, PT, R5, R0, PT ;  /* 0x000000000500720c */ /* 0x001fe20003f06270 */
[----:B--2---:R-:W-:-:S04]  /*0090*/  IMAD R4, R0, UR4, RZ ;  /* 0x0000000400047c24 */ /* 0x004fc8000f8e02ff */
[----:B---3--:R-:W-:-:S08]  /*00a0*/  IMAD.WIDE R2, R4, 0x4, R2 ;  /* 0x0000000404027825 */ /* 0x008fd000078e0202 */
[----:B-1----:R-:W-:Y:S05]  /*00b0*/  @P0 BRA `(.L_x_7) ;  /* 0x0000000000240947 */ /* 0x002fea0003800000 */
[----:B------:R-:W0:Y:S01]  /*00c0*/  LDC R10, c[0x0][0x360] ;  /* 0x0000d800ff0a7b82 */ /* 0x000e220000000800 */
[----:B------:R-:W-:Y:S02]  /*00d0*/  IMAD.MOV.U32 R8, RZ, RZ, 0x800000 ;  /* 0x00800000ff087424 */ /* 0x000fe400078e00ff */
[----:B------:R-:W-:-:S07]  /*00e0*/  IMAD.MOV.U32 R9, RZ, RZ, R5 ;  /* 0x000000ffff097224 */ /* 0x000fce00078e0005 */
.L_x_8:
[----:B------:R-:W-:-:S06]  /*00f0*/  IMAD.WIDE R6, R9, 0x4, R2 ;  /* 0x0000000409067825 */ /* 0x000fcc00078e0202 */
[----:B------:R-:W2:Y:S01]  /*0100*/  LDG.E.CONSTANT R7, desc[UR6][R6.64] ;  /* 0x0000000606077981 */ /* 0x000ea2000c1e9900 */
[----:B0-----:R-:W-:-:S05]  /*0110*/  IMAD.IADD R9, R10, 0x1, R9 ;  /* 0x000000010a097824 */ /* 0x001fca00078e0209 */
[----:B------:R-:W-:Y:S02]  /*0120*/  ISETP.GE.AND P0, PT, R9, R0, PT ;  /* 0x000000000900720c */ /* 0x000fe40003f06270 */
[----:B--2---:R-:W-:-:S11]  /*0130*/  FMNMX R8, R7, R8, !PT ;  /* 0x0000000807087209 */ /* 0x004fd60007800000 */
[----:B------:R-:W-:Y:S05]  /*0140*/  @!P0 BRA `(.L_x_8) ;  /* 0xfffffffc00e88947 */ /* 0x000fea000383ffff */
.L_x_7:
[----:B------:R-:W-:Y:S05]  /*0150*/  BSYNC.RECONVERGENT B0 ;  /* 0x0000000000007941 */ /* 0x000fea0003800200 */
.L_x_6:
[----:B------:R-:W0:Y:S01]  /*0160*/  SHFL.BFLY PT, R7, R8, 0x10, 0x1f ;  /* 0x0e001f0008077f89 */ /* 0x000e2200000e0000 */
[----:B------:R-:W1:Y:S01]  /*0170*/  LDCU UR8, c[0x0][0x360] ;  /* 0x00006c00ff0877ac */ /* 0x000e620008000800 */
[----:B------:R-:W-:Y:S01]  /*0180*/  BSSY.RECONVERGENT B0, `(.L_x_9) ;  /* 0x0000042000007945 */ /* 0x000fe20003800200 */
[----:B0-----:R-:W-:Y:S02]  /*0190*/  FMNMX R9, R7, R8, !PT ;  /* 0x0000000807097209 */ /* 0x001fe40007800000 */
[----:B------:R-:W-:-:S03]  /*01a0*/  LOP3.LUT P0, R8, R5, 0x1f, RZ, 0xc0, !PT ;  /* 0x0000001f05087812 */ /* 0x000fc6000780c0ff */
[----:B------:R-:W0:Y:S10]  /*01b0*/  SHFL.BFLY PT, R6, R9, 0x8, 0x1f ;  /* 0x0d001f0009067f89 */ /* 0x000e3400000e0000 */
[----:B------:R-:W2:Y:S01]  /*01c0*/  @!P0 S2R R13, SR_CgaCtaId ;  /* 0x00000000000d8919 */ /* 0x000ea20000008800 */
[----:B0-----:R-:W-:-:S02]  /*01d0*/  FMNMX R10, R9, R6, !PT ;  /* 0x00000006090a7209 */ /* 0x001fc40007800000 */
[----:B-1----:R-:W-:-:S03]  /*01e0*/  I2FP.F32.U32 R6, UR8 ;  /* 0x0000000800067c45 */ /* 0x002fc60008201000 */
[----:B------:R-:W0:Y:S02]  /*01f0*/  SHFL.BFLY PT, R7, R10, 0x4, 0x1f ;  /* 0x0c801f000a077f89 */ /* 0x000e2400000e0000 */
[----:B------:R-:W-:Y:S01]  /*0200*/  FMUL R6, R6, 0.03125 ;  /* 0x3d00000006067820 */ /* 0x000fe20000400000 */
[----:B0-----:R-:W-:Y:S02]  /*0210*/  FMNMX R11, R10, R7, !PT ;  /* 0x000000070a0b7209 */ /* 0x001fe40007800000 */
[----:B------:R-:W-:Y:S02]  /*0220*/  I2FP.F32.U32 R7, R5 ;  /* 0x0000000500077245 */ /* 0x000fe40000201000 */
[----:B------:R-:W-:Y:S01]  /*0230*/  @!P0 MOV R10, 0x400 ;  /* 0x00000400000a8802 */ /* 0x000fe20000000f00 */
[----:B------:R-:W0:Y:S01]  /*0240*/  SHFL.BFLY PT, R12, R11, 0x2, 0x1f ;  /* 0x0c401f000b0c7f89 */ /* 0x000e2200000e0000 */
[----:B------:R-:W-:-:S03]  /*0250*/  FSETP.GT.AND P1, PT, R6, R7, PT ;  /* 0x000000070600720b */ /* 0x000fc60003f24000 */
[----:B------:R-:W-:-:S05]  /*0260*/  @!P0 VIADD R10, R10, 0x8 ;  /* 0x000000080a0a8836 */ /* 0x000fca0000000000 */
[----:B--2---:R-:W-:-:S04]  /*0270*/  @!P0 LEA R10, R13, R10, 0x18 ;  /* 0x0000000a0d0a8211 */ /* 0x004fc800078ec0ff */
[----:B------:R-:W-:Y:S01]  /*0280*/  @!P0 LEA.HI R10, R5, R10, RZ, 0x1d ;  /* 0x0000000a050a8211 */ /* 0x000fe200078fe8ff */
[----:B------:R-:W1:Y:S01]  /*0290*/  @P1 S2R R15, SR_CgaCtaId ;  /* 0x00000000000f1919 */ /* 0x000e620000008800 */
[----:B------:R-:W-:-:S05]  /*02a0*/  @P1 MOV R14, 0x400 ;  /* 0x00000400000e1802 */ /* 0x000fca0000000f00 */
[----:B------:R-:W-:Y:S01]  /*02b0*/  @P1 VIADD R14, R14, 0x8 ;  /* 0x000000080e0e1836 */ /* 0x000fe20000000000 */
[----:B0-----:R-:W-:-:S05]  /*02c0*/  FMNMX R12, R11, R12, !PT ;  /* 0x0000000c0b0c7209 */ /* 0x001fca0007800000 */
[----:B------:R-:W0:Y:S01]  /*02d0*/  SHFL.BFLY PT, R9, R12, 0x1, 0x1f ;  /* 0x0c201f000c097f89 */ /* 0x000e2200000e0000 */
[----:B-1----:R-:W-:-:S05]  /*02e0*/  @P1 LEA R11, R15, R14, 0x18 ;  /* 0x0000000e0f0b1211 */ /* 0x002fca00078ec0ff */
[----:B------:R-:W-:Y:S01]  /*02f0*/  @P1 IMAD R11, R8, 0x4, R11 ;  /* 0x00000004080b1824 */ /* 0x000fe200078e020b */
[----:B0-----:R-:W-:Y:S01]  /*0300*/  FMNMX R17, R12, R9, !PT ;  /* 0x000000090c117209 */ /* 0x001fe20007800000 */
[----:B------:R-:W-:-:S04]  /*0310*/  IMAD.MOV.U32 R9, RZ, RZ, 0x800000 ;  /* 0x00800000ff097424 */ /* 0x000fc800078e00ff */
[----:B------:R-:W-:Y:S01]  /*0320*/  @!P0 STS [R10], R17 ;  /* 0x000000110a008388 */ /* 0x000fe20000000800 */
[----:B------:R-:W-:Y:S01]  /*0330*/  BAR.SYNC.DEFER_BLOCKING 0x0 ;  /* 0x0000000000007b1d */ /* 0x000fe20000010000 */
[----:B------:R-:W-:-:S13]  /*0340*/  ISETP.NE.AND P0, PT, R5, RZ, PT ;  /* 0x000000ff0500720c */ /* 0x000fda0003f05270 */
[----:B------:R-:W0:Y:S01]  /*0350*/  @!P0 S2R R16, SR_CgaCtaId ;  /* 0x0000000000108919 */ /* 0x000e220000008800 */
[----:B------:R-:W1:Y:S01]  /*0360*/  @P1 LDS R9, [R11] ;  /* 0x000000000b091984 */ /* 0x000e620000000800 */
[----:B------:R-:W-:-:S03]  /*0370*/  ISETP.GE.AND P1, PT, R5, R0, PT ;  /* 0x000000000500720c */ /* 0x000fc60003f26270 */
[----:B-1----:R-:W1:Y:S02]  /*0380*/  SHFL.BFLY PT, R12, R9, 0x10, 0x1f ;  /* 0x0e001f00090c7f89 */ /* 0x002e6400000e0000 */
[----:B-1----:R-:W-:Y:S02]  /*0390*/  FMNMX R12, R12, R9, !PT ;  /* 0x000000090c0c7209 */ /* 0x002fe40007800000 */
[----:B------:R-:W-:-:S03]  /*03a0*/  @!P0 MOV R9, 0x400 ;  /* 0x0000040000098802 */ /* 0x000fc60000000f00 */
[----:B------:R-:W1:Y:S01]  /*03b0*/  SHFL.BFLY PT, R13, R12, 0x8, 0x1f ;  /* 0x0d001f000c0d7f89 */ /* 0x000e6200000e0000 */
[----:B0-----:R-:W-:Y:S02]  /*03c0*/  @!P0 LEA R9, R16, R9, 0x18 ;  /* 0x0000000910098211 */ /* 0x001fe400078ec0ff */
[----:B-1----:R-:W-:Y:S01]  /*03d0*/  FMNMX R13, R12, R13, !PT ;  /* 0x0000000d0c0d7209 */ /* 0x002fe20007800000 */
[----:B------:R-:W-:-:S04]  /*03e0*/  IMAD.MOV.U32 R12, RZ, RZ, RZ ;  /* 0x000000ffff0c7224 */ /* 0x000fc800078e00ff */
[----:B------:R-:W0:Y:S02]  /*03f0*/  SHFL.BFLY PT, R14, R13, 0x4, 0x1f ;  /* 0x0c801f000d0e7f89 */ /* 0x000e2400000e0000 */
[----:B0-----:R-:W-:-:S05]  /*0400*/  FMNMX R14, R13, R14, !PT ;  /* 0x0000000e0d0e7209 */ /* 0x001fca0007800000 */
[----:B------:R-:W0:Y:S02]  /*0410*/  SHFL.BFLY PT, R15, R14, 0x2, 0x1f ;  /* 0x0c401f000e0f7f89 */ /* 0x000e2400000e0000 */
[----:B0-----:R-:W-:-:S05]  /*0420*/  FMNMX R15, R14, R15, !PT ;  /* 0x0000000f0e0f7209 */ /* 0x001fca0007800000 */
[----:B------:R-:W0:Y:S02]  /*0430*/  SHFL.BFLY PT, R10, R15, 0x1, 0x1f ;  /* 0x0c201f000f0a7f89 */ /* 0x000e2400000e0000 */
[----:B0-----:R-:W-:-:S05]  /*0440*/  FMNMX R10, R15, R10, !PT ;  /* 0x0000000a0f0a7209 */ /* 0x001fca0007800000 */
[----:B------:R0:W-:Y:S01]  /*0450*/  @!P0 STS [R9], R10 ;  /* 0x0000000a09008388 */ /* 0x0001e20000000800 */
[----:B------:R-:W-:Y:S06]  /*0460*/  BAR.SYNC.DEFER_BLOCKING 0x0 ;  /* 0x0000000000007b1d */ /* 0x000fec0000010000 */
[----:B------:R-:W-:Y:S05]  /*0470*/  @P1 BRA `(.L_x_10) ;  /* 0x0000000000481947 */ /* 0x000fea0003800000 */
[----:B------:R-:W1:Y:S01]  /*0480*/  S2UR UR5, SR_CgaCtaId ;  /* 0x00000000000579c3 */ /* 0x000e620000008800 */
[----:B------:R-:W-:Y:S01]  /*0490*/  UMOV UR4, 0x400 ;  /* 0x0000040000047882 */ /* 0x000fe20000000000 */
[----:B------:R-:W-:Y:S02]  /*04a0*/  IMAD.MOV.U32 R12, RZ, RZ, RZ ;  /* 0x000000ffff0c7224 */ /* 0x000fe400078e00ff */
[----:B------:R-:W-:Y:S01]  /*04b0*/  IMAD.MOV.U32 R13, RZ, RZ, R5 ;  /* 0x000000ffff0d7224 */ /* 0x000fe200078e0005 */
[----:B-1----:R-:W-:-:S09]  /*04c0*/  ULEA UR4, UR5, UR4, 0x18 ;  /* 0x0000000405047291 */ /* 0x002fd2000f8ec0ff */
[----:B0-----:R-:W0:Y:S03]  /*04d0*/  LDS R9, [UR4] ;  /* 0x00000004ff097984 */ /* 0x001e260008000800 */
.L_x_11:
[----:B------:R-:W-:-:S06]  /*04e0*/  IMAD.WIDE R10, R13, 0x4, R2 ;  /* 0x000000040d0a7825 */ /* 0x000fcc00078e0202 */
[----:B------:R-:W0:Y:S01]  /*04f0*/  LDG.E.CONSTANT R10, desc[UR6][R10.64] ;  /* 0x000000060a0a7981 */ /* 0x000e22000c1e9900 */
[----:B------:R-:W-:-:S05]  /*0500*/  VIADD R13, R13, UR8 ;  /* 0x000000080d0d7c36 */ /* 0x000fca0008000000 */
[----:B------:R-:W-:Y:S01]  /*0510*/  ISETP.GE.AND P1, PT, R13, R0, PT ;  /* 0x000000000d00720c */ /* 0x000fe20003f26270 */
[----:B0-----:R-:W-:-:S04]  /*0520*/  FADD R14, -R9, R10 ;  /* 0x0000000a090e7221 */ /* 0x001fc80000000100 */
[----:B------:R-:W-:-:S05]  /*0530*/  FMUL R14, R14, 1.4426950216293334961 ;  /* 0x3fb8aa3b0e0e7820 */ /* 0x000fca0000400000 */
[----:B------:R-:W-:-:S13]  /*0540*/  FSETP.GEU.AND P0, PT, R14, -126, PT ;  /* 0xc2fc00000e00780b */ /* 0x000fda0003f0e000 */
[----:B------:R-:W-:-:S04]  /*0550*/  @!P0 FMUL R14, R14, 0.5 ;  /* 0x3f0000000e0e8820 */ /* 0x000fc80000400000 */
[----:B------:R-:W0:Y:S02]  /*0560*/  MUFU.EX2 R15, R14 ;  /* 0x0000000e000f7308 */ /* 0x000e240000000800 */
[----:B0-----:R-:W-:-:S04]  /*0570*/  @!P0 FMUL R15, R15, R15 ;  /* 0x0000000f0f0f8220 */ /* 0x001fc80000400000 */
[----:B------:R-:W-:Y:S01]  /*0580*/  FADD R12, R15, R12 ;  /* 0x0000000c0f0c7221 */ /* 0x000fe20000000000 */
[----:B------:R-:W-:Y:S06]  /*0590*/  @!P1 BRA `(.L_x_11) ;  /* 0xfffffffc00d09947 */ /* 0x000fec000383ffff */
.L_x_10:
[----:B------:R-:W-:Y:S05]  /*05a0*/  BSYNC.RECONVERGENT B0 ;  /* 0x0000000000007941 */ /* 0x000fea0003800200 */
.L_x_9:
[----:B0-----:R-:W0:Y:S01]  /*05b0*/  SHFL.BFLY PT, R9, R12, 0x10, 0x1f ;  /* 0x0e001f000c097f89 */ /* 0x001e2200000e0000 */
[----:B------:R-:W-:Y:S01]  /*05c0*/  ISETP.NE.AND P0, PT, R8, RZ, PT ;  /* 0x000000ff0800720c */ /* 0x000fe20003f05270 */
[----:B------:R-:W-:Y:S01]  /*05d0*/  BSSY.RECONVERGENT B0, `(.L_x_12) ;  /* 0x0000030000007945 */ /* 0x000fe20003800200 */
[----:B------:R-:W-:-:S11]  /*05e0*/  FSETP.GT.AND P1, PT, R6, R7, PT ;  /* 0x000000070600720b */ /* 0x000fd60003f24000 */
[----:B------:R-:W1:Y:S01]  /*05f0*/  @!P0 S2R R13, SR_CgaCtaId ;  /* 0x00000000000d8919 */ /* 0x000e620000008800 */
[----:B------:R-:W-:Y:S01]  /*0600*/  @!P0 MOV R6, 0x400 ;  /* 0x0000040000068802 */ /* 0x000fe20000000f00 */
[----:B------:R-:W2:Y:S04]  /*0610*/  @P1 S2R R16, SR_CgaCtaId ;  /* 0x0000000000101919 */ /* 0x000ea80000008800 */
[----:B------:R-:W-:Y:S02]  /*0620*/  @!P0 VIADD R6, R6, 0x88 ;  /* 0x0000008806068836 */ /* 0x000fe40000000000 */
[----:B0-----:R-:W-:-:S05]  /*0630*/  FADD R9, R9, R12 ;  /* 0x0000000c09097221 */ /* 0x001fca0000000000 */
[----:B------:R-:W0:Y:S01]  /*0640*/  SHFL.BFLY PT, R10, R9, 0x8, 0x1f ;  /* 0x0d001f00090a7f89 */ /* 0x000e2200000e0000 */
[----:B-1----:R-:W-:-:S04]  /*0650*/  @!P0 LEA R6, R13, R6, 0x18 ;  /* 0x000000060d068211 */ /* 0x002fc800078ec0ff */
[----:B------:R-:W-:Y:S01]  /*0660*/  @!P0 LEA.HI R6, R5, R6, RZ, 0x1d ;  /* 0x0000000605068211 */ /* 0x000fe200078fe8ff */
[----:B0-----:R-:W-:Y:S01]  /*0670*/  FADD R10, R9, R10 ;  /* 0x0000000a090a7221 */ /* 0x001fe20000000000 */
[----:B------:R-:W-:-:S04]  /*0680*/  @P1 MOV R9, 0x400 ;  /* 0x0000040000091802 */ /* 0x000fc80000000f00 */
[----:B------:R-:W0:Y:S01]  /*0690*/  SHFL.BFLY PT, R11, R10, 0x4, 0x1f ;  /* 0x0c801f000a0b7f89 */ /* 0x000e2200000e0000 */
[----:B------:R-:W-:-:S05]  /*06a0*/  @P1 VIADD R9, R9, 0x88 ;  /* 0x0000008809091836 */ /* 0x000fca0000000000 */
[----:B--2---:R-:W-:-:S05]  /*06b0*/  @P1 LEA R9, R16, R9, 0x18 ;  /* 0x0000000910091211 */ /* 0x004fca00078ec0ff */
[----:B------:R-:W-:Y:S02]  /*06c0*/  @P1 IMAD R8, R8, 0x4, R9 ;  /* 0x0000000408081824 */ /* 0x000fe400078e0209 */
[----:B0-----:R-:W-:-:S05]  /*06d0*/  FADD R11, R10, R11 ;  /* 0x0000000b0a0b7221 */ /* 0x001fca0000000000 */
[----:B------:R-:W0:Y:S02]  /*06e0*/  SHFL.BFLY PT, R14, R11, 0x2, 0x1f ;  /* 0x0c401f000b0e7f89 */ /* 0x000e2400000e0000 */
[----:B0-----:R-:W-:-:S05]  /*06f0*/  FADD R14, R11, R14 ;  /* 0x0000000e0b0e7221 */ /* 0x001fca0000000000 */
[----:B------:R-:W0:Y:S02]  /*0700*/  SHFL.BFLY PT, R7, R14, 0x1, 0x1f ;  /* 0x0c201f000e077f89 */ /* 0x000e2400000e0000 */
[----:B0-----:R-:W-:Y:S01]  /*0710*/  FADD R13, R14, R7 ;  /* 0x000000070e0d7221 */ /* 0x001fe20000000000 */
[----:B------:R-:W-:-:S04]  /*0720*/  IMAD.MOV.U32 R7, RZ, RZ, RZ ;  /* 0x000000ffff077224 */ /* 0x000fc800078e00ff */
[----:B------:R-:W-:Y:S01]  /*0730*/  @!P0 STS [R6], R13 ;  /* 0x0000000d06008388 */ /* 0x000fe20000000800 */
[----:B------:R-:W-:Y:S01]  /*0740*/  BAR.SYNC.DEFER_BLOCKING 0x0 ;  /* 0x0000000000007b1d */ /* 0x000fe20000010000 */
[----:B------:R-:W-:-:S05]  /*0750*/  ISETP.GE.AND P0, PT, R5, R0, PT ;  /* 0x000000000500720c */ /* 0x000fca0003f06270 */
[----:B------:R-:W0:Y:S01]  /*0760*/  @P1 LDS R7, [R8] ;  /* 0x0000000008071984 */ /* 0x000e220000000800 */
[----:B------:R-:W-:-:S03]  /*0770*/  ISETP.NE.AND P1, PT, R5, RZ, PT ;  /* 0x000000ff0500720c */ /* 0x000fc60003f25270 */
[----:B0-----:R-:W0:Y:S02]  /*0780*/  SHFL.BFLY PT, R10, R7, 0x10, 0x1f ;  /* 0x0e001f00070a7f89 */ /* 0x001e2400000e0000 */
[----:B0-----:R-:W-:-:S05]  /*0790*/  FADD R10, R10, R7 ;  /* 0x000000070a0a7221 */ /* 0x001fca0000000000 */
[----:B------:R-:W0:Y:S02]  /*07a0*/  SHFL.BFLY PT, R9, R10, 0x8, 0x1f ;  /* 0x0d001f000a097f89 */ /* 0x000e2400000e0000 */
[----:B0-----:R-:W-:-:S05]  /*07b0*/  FADD R9, R10, R9 ;  /* 0x000000090a097221 */ /* 0x001fca0000000000 */
[----:B------:R-:W0:Y:S02]  /*07c0*/  SHFL.BFLY PT, R12, R9, 0x4, 0x1f ;  /* 0x0c801f00090c7f89 */ /* 0x000e2400000e0000 */
[----:B0-----:R-:W-:-:S05]  /*07d0*/  FADD R12, R9, R12 ;  /* 0x0000000c090c7221 */ /* 0x001fca0000000000 */
[----:B------:R-:W0:Y:S02]  /*07e0*/  SHFL.BFLY PT, R11, R12, 0x2, 0x1f ;  /* 0x0c401f000c0b7f89 */ /* 0x000e2400000e0000 */
[----:B0-----:R-:W-:-:S05]  /*07f0*/  FADD R11, R12, R11 ;  /* 0x0000000b0c0b7221 */ /* 0x001fca0000000000 */
[----:B------:R-:W0:Y:S02]  /*0800*/  SHFL.BFLY PT, R6, R11, 0x1, 0x1f ;  /* 0x0c201f000b067f89 */ /* 0x000e2400000e0000 */
[----:B0-----:R-:W-:Y:S01]  /*0810*/  FADD R6, R11, R6 ;  /* 0x000000060b067221 */ /* 0x001fe20000000000 */
[----:B------:R-:W-:Y:S06]  /*0820*/  @P1 BRA `(.L_x_13) ;  /* 0x0000000000281947 */ /* 0x000fec0003800000 */
[----:B------:R-:W-:Y:S01]  /*0830*/  FSETP.GEU.AND P1, PT, |R6|, 1.175494350822287508e-38, PT ;  /* 0x008000000600780b */ /* 0x000fe20003f2e200 */
[----:B------:R-:W0:Y:S01]  /*0840*/  S2UR UR5, SR_CgaCtaId ;  /* 0x00000000000579c3 */ /* 0x000e220000008800 */
[----:B------:R-:W-:Y:S01]  /*0850*/  IMAD.MOV.U32 R7, RZ, RZ, 0x4b800000 ;  /* 0x4b800000ff077424 */ /* 0x000fe200078e00ff */
[----:B------:R-:W-:-:S04]  /*0860*/  UMOV UR4, 0x400 ;  /* 0x0000040000047882 */ /* 0x000fc80000000000 */
[----:B------:R-:W-:-:S06]  /*0870*/  FSEL R7, R7, 1, !P1 ;  /* 0x3f80000007077808 */ /* 0x000fcc0004800000 */
[----:B------:R-:W-:-:S06]  /*0880*/  @!P1 FMUL R6, R6, 16777216 ;  /* 0x4b80000006069820 */ /* 0x000fcc0000400000 */
[----:B------:R-:W1:Y:S01]  /*0890*/  MUFU.RCP R6, R6 ;  /* 0x0000000600067308 */ /* 0x000e620000001000 */
[----:B0-----:R-:W-:Y:S01]  /*08a0*/  ULEA UR4, UR5, UR4, 0x18 ;  /* 0x0000000405047291 */ /* 0x001fe2000f8ec0ff */
[----:B-1----:R-:W-:-:S08]  /*08b0*/  FMUL R7, R6, R7 ;  /* 0x0000000706077220 */ /* 0x002fd00000400000 */
[----:B------:R0:W-:Y:S03]  /*08c0*/  STS [UR4+0x4], R7 ;  /* 0x00000407ff007988 */ /* 0x0001e60008000804 */
.L_x_13:
[----:B------:R-:W-:Y:S05]  /*08d0*/  BSYNC.RECONVERGENT B0 ;  /* 0x0000000000007941 */ /* 0x000fea0003800200 */
.L_x_12:
[----:B------:R-:W-:Y:S06]  /*08e0*/  BAR.SYNC.DEFER_BLOCKING 0x0 ;  /* 0x0000000000007b1d */ /* 0x000fec0000010000 */
[----:B------:R-:W-:Y:S05]  /*08f0*/  @P0 EXIT ;  /* 0x000000000000094d */ /* 0x000fea0003800000 */
[----:B------:R-:W1:Y:S01]  /*0900*/  S2UR UR5, SR_CgaCtaId ;  /* 0x00000000000579c3 */ /* 0x000e620000008800 */
[----:B------:R-:W-:Y:S02]  /*0910*/  UMOV UR4, 0x400 ;  /* 0x0000040000047882 */ /* 0x000fe40000000000 */
[----:B-1----:R-:W-:-:S09]  /*0920*/  ULEA UR4, UR5, UR4, 0x18 ;  /* 0x0000000405047291 */ /* 0x002fd2000f8ec0ff */
[----:B0-----:R-:W0:Y:S02]  /*0930*/  LDS.64 R6, [UR4] ;  /* 0x00000004ff067984 */ /* 0x001e240008000a00 */
[----:B------:R-:W1:Y:S02]  /*0940*/  LDCU.64 UR4, c[0x0][0x388] ;  /* 0x00007100ff0477ac */ /* 0x000e640008000a00 */
.L_x_14:
[----:B--2---:R-:W-:-:S06]  /*0950*/  IMAD.WIDE R8, R5, 0x4, R2 ;  /* 0x0000000405087825 */ /* 0x004fcc00078e0202 */
[----:B------:R-:W0:Y:S01]  /*0960*/  LDG.E.CONSTANT R9, desc[UR6][R8.64] ;  /* 0x0000000608097981 */ /* 0x000e22000c1e9900 */
[----:B------:R-:W-:Y:S02]  /*0970*/  SHF.R.S32.HI R11, RZ, 0x1f, R5 ;  /* 0x0000001fff0b7819 */ /* 0x000fe40000011405 */
[----:B------:R-:W-:Y:S01]  /*0980*/  IADD3 R13, P1, PT, R4, R5, RZ ;  /* 0x00000005040d7210 */ /* 0x000fe20007f3e0ff */
[----:B------:R-:W-:-:S03]  /*0990*/  VIADD R5, R5, UR8 ;  /* 0x0000000805057c36 */ /* 0x000fc60008000000 */
[----:B------:R-:W-:Y:S01]  /*09a0*/  LEA.HI.X.SX32 R16, R4, R11, 0x1, P1 ;  /* 0x0000000b04107211 */ /* 0x000fe200008f0eff */
[----:B0-----:R-:W-:-:S04]  /*09b0*/  FADD R10, -R6, R9 ;  /* 0x00000009060a7221 */ /* 0x001fc80000000100 */
[----:B------:R-:W-:Y:S01]  /*09c0*/  FMUL R12, R10, 1.4426950216293334961 ;  /* 0x3fb8aa3b0a0c7820 */ /* 0x000fe20000400000 */
[----:B-1----:R-:W-:-:S04]  /*09d0*/  LEA R10, P1, R13, UR4, 0x2 ;  /* 0x000000040d0a7c11 */ /* 0x002fc8000f8210ff */
[----:B------:R-:W-:Y:S02]  /*09e0*/  FSETP.GEU.AND P0, PT, R12, -126, PT ;  /* 0xc2fc00000c00780b */ /* 0x000fe40003f0e000 */
[----:B------:R-:W-:-:S11]  /*09f0*/  LEA.HI.X R11, R13, UR5, R16, 0x2, P1 ;  /* 0x000000050d0b7c11 */ /* 0x000fd600088f1410 */
        /* <DEDUP_REMOVED lines=8> */
.L_x_15:
        /* <DEDUP_REMOVED lines=16> */
.L_x_24:


//--------------------- .text._Z14native_softmaxPKfPfi --------------------------
	.section	.text._Z14native_softmaxPKfPfi,"ax",@progbits
	.align	128
        .global         _Z14native_softmaxPKfPfi
        .type           _Z14native_softmaxPKfPfi,@function
        .size           _Z14native_softmaxPKfPfi,(.L_x_25 - _Z14native_softmaxPKfPfi)
        .other          _Z14native_softmaxPKfPfi,@"STO_CUDA_ENTRY STV_DEFAULT"
_Z14native_softmaxPKfPfi:
.text._Z14native_softmaxPKfPfi:
[----:B------:R-:W-:Y:S01]  /*0000*/  LDC R1, c[0x0][0x37c] ;  /* 0x0000df00ff017b82 */ /* 0x000fe20000000800 */
[----:B------:R-:W0:Y:S07]  /*0010*/  S2R R5, SR_TID.X ;  /* 0x0000000000057919 */ /* 0x000e2e0000002100 */
[----:B------:R-:W0:Y:S01]  /*0020*/  LDC R0, c[0x0][0x390] ;  /* 0x0000e400ff007b82 */ /* 0x000e220000000800 */
[----:B------:R-:W1:Y:S01]  /*0030*/  LDCU.64 UR6, c[0x0][0x358] ;  /* 0x00006b00ff0677ac */ /* 0x000e620008000a00 */
[----:B------:R-:W-:Y:S01]  /*0040*/  BSSY.RECONVERGENT B0, `(.L_x_16) ;  /* 0x0000016000007945 */ /* 0x000fe20003800200 */
[----:B------:R-:W-:-:S05]  /*0050*/  HFMA2 R8, -RZ, RZ, 0, 0 ;  /* 0x00000000ff087431 */ /* 0x000fca00000001ff */
[----:B------:R-:W2:Y:S08]  /*0060*/  S2UR UR4, SR_CTAID.X ;  /* 0x00000000000479c3 */ /* 0x000eb00000002500 */
[----:B------:R-:W3:Y:S01]  /*0070*/  LDC.64 R2, c[0x0][0x380] ;  /* 0x0000e000ff027b82 */ /* 0x000ee20000000a00 */
[----:B0-----:R-:W-:Y:S01]  /*0080*/  ISETP.GE.AND P0, PT, R5, R0, PT ;  /* 0x000000000500720c */ /* 0x001fe20003f06270 */
[----:B--2---:R-:W-:-:S04]  /*0090*/  IMAD R4, R0, UR4, RZ ;  /* 0x0000000400047c24 */ /* 0x004fc8000f8e02ff */
[----:B---3--:R-:W-:-:S08]  /*00a0*/  IMAD.WIDE R2, R4, 0x4, R2 ;  /* 0x0000000404027825 */ /* 0x008fd000078e0202 */
[----:B-1----:R-:W-:Y:S05]  /*00b0*/  @P0 BRA `(.L_x_17) ;  /* 0x0000000000380947 */ /* 0x002fea0003800000 */
[----:B------:R-:W0:Y:S01]  /*00c0*/  LDC R12, c[0x0][0x360] ;  /* 0x0000d800ff0c7b82 */ /* 0x000e220000000800 */
[----:B------:R-:W-:Y:S01]  /*00d0*/  IMAD.MOV.U32 R8, RZ, RZ, RZ ;  /* 0x000000ffff087224 */ /* 0x000fe200078e00ff */
[----:B------:R-:W-:-:S07]  /*00e0*/  MOV R9, R5 ;  /* 0x0000000500097202 */ /* 0x000fce0000000f00 */
.L_x_18:
[----:B------:R-:W-:-:S06]  /*00f0*/  IMAD.WIDE R6, R9, 0x4, R2 ;  /* 0x0000000409067825 */ /* 0x000fcc00078e0202 */
[----:B------:R-:W2:Y:S01]  /*0100*/  LDG.E.CONSTANT R6, desc[UR6][R6.64] ;  /* 0x0000000606067981 */ /* 0x000ea2000c1e9900 */
[----:B0-----:R-:W-:-:S05]  /*0110*/  IMAD.IADD R9, R12, 0x1, R9 ;  /* 0x000000010c097824 */ /* 0x001fca00078e0209 */
[----:B------:R-:W-:Y:S01]  /*0120*/  ISETP.GE.AND P1, PT, R9, R0, PT ;  /* 0x000000000900720c */ /* 0x000fe20003f26270 */
[----:B--2---:R-:W-:-:S05]  /*0130*/  FMUL R10, R6, 1.4426950216293334961 ;  /* 0x3fb8aa3b060a7820 */ /* 0x004fca0000400000 */
[----:B------:R-:W-:-:S13]  /*0140*/  FSETP.GEU.AND P0, PT, R10, -126, PT ;  /* 0xc2fc00000a00780b */ /* 0x000fda0003f0e000 */
[----:B------:R-:W-:-:S04]  /*0150*/  @!P0 FMUL R10, R10, 0.5 ;  /* 0x3f0000000a0a8820 */ /* 0x000fc80000400000 */
[----:B------:R-:W0:Y:S02]  /*0160*/  MUFU.EX2 R11, R10 ;  /* 0x0000000a000b7308 */ /* 0x000e240000000800 */
[----:B0-----:R-:W-:-:S04]  /*0170*/  @!P0 FMUL R11, R11, R11 ;  /* 0x0000000b0b0b8220 */ /* 0x001fc80000400000 */
[----:B------:R-:W-:Y:S01]  /*0180*/  FADD R8, R11, R8 ;  /* 0x000000080b087221 */ /* 0x000fe20000000000 */
[----:B------:R-:W-:Y:S06]  /*0190*/  @!P1 BRA `(.L_x_18) ;  /* 0xfffffffc00d49947 */ /* 0x000fec000383ffff */
.L_x_17:
[----:B------:R-:W-:Y:S05]  /*01a0*/  BSYNC.RECONVERGENT B0 ;  /* 0x0000000000007941 */ /* 0x000fea0003800200 */
.L_x_16:
[----:B------:R-:W0:Y:S01]  /*01b0*/  SHFL.BFLY PT, R7, R8, 0x10, 0x1f ;  /* 0x0e001f0008077f89 */ /* 0x000e2200000e0000 */
[----:B------:R-:W1:Y:S01]  /*01c0*/  LDCU UR8, c[0x0][0x360] ;  /* 0x00006c00ff0877ac */ /* 0x000e620008000800 */
[----:B------:R-:W-:Y:S01]  /*01d0*/  I2FP.F32.U32 R11, R5 ;  /* 0x00000005000b7245 */ /* 0x000fe20000201000 */
[----:B------:R-:W-:Y:S01]  /*01e0*/  BSSY.RECONVERGENT B0, `(.L_x_19) ;  /* 0x0000033000007945 */ /* 0x000fe20003800200 */
[----:B-1----:R-:W-:Y:S01]  /*01f0*/  I2FP.F32.U32 R10, UR8 ;  /* 0x00000008000a7c45 */ /* 0x002fe20008201000 */
[----:B0-----:R-:W-:-:S04]  /*0200*/  FADD R7, R7, R8 ;  /* 0x0000000807077221 */ /* 0x001fc80000000000 */
[----:B------:R-:W-:Y:S01]  /*0210*/  FMUL R12, R10, 0.03125 ;  /* 0x3d0000000a0c7820 */ /* 0x000fe20000400000 */
[----:B------:R-:W-:Y:S01]  /*0220*/  LOP3.LUT P0, R8, R5, 0x1f, RZ, 0xc0, !PT ;  /* 0x0000001f05087812 */ /* 0x000fe2000780c0ff */
[----:B------:R-:W0:Y:S03]  /*0230*/  SHFL.BFLY PT, R6, R7, 0x8, 0x1f ;  /* 0x0d001f0007067f89 */ /* 0x000e2600000e0000 */
[----:B------:R-:W-:-:S09]  /*0240*/  FSETP.GT.AND P1, PT, R12, R11, PT ;  /* 0x0000000b0c00720b */ /* 0x000fd20003f24000 */
[----:B------:R-:W1:Y:S04]  /*0250*/  @!P0 S2R R11, SR_CgaCtaId ;  /* 0x00000000000b8919 */ /* 0x000e680000008800 */
[----:B------:R-:W2:Y:S01]  /*0260*/  @P1 S2R R13, SR_CgaCtaId ;  /* 0x00000000000d1919 */ /* 0x000ea20000008800 */
[----:B------:R-:W-:-:S05]  /*0270*/  @P1 MOV R12, 0x400 ;  /* 0x00000400000c1802 */ /* 0x000fca0000000f00 */
[----:B------:R-:W-:Y:S02]  /*0280*/  @P1 VIADD R12, R12, 0x4 ;  /* 0x000000040c0c1836 */ /* 0x000fe40000000000 */
[----:B0-----:R-:W-:-:S05]  /*0290*/  FADD R6, R7, R6 ;  /* 0x0000000607067221 */ /* 0x001fca0000000000 */
[----:B------:R-:W0:Y:S02]  /*02a0*/  SHFL.BFLY PT, R9, R6, 0x4, 0x1f ;  /* 0x0c801f0006097f89 */ /* 0x000e2400000e0000 */
[----:B0-----:R-:W-:Y:S01]  /*02b0*/  FADD R9, R6, R9 ;  /* 0x0000000906097221 */ /* 0x001fe20000000000 */
[----:B------:R-:W-:-:S04]  /*02c0*/  @!P0 MOV R6, 0x400 ;  /* 0x0000040000068802 */ /* 0x000fc80000000f00 */
[----:B------:R-:W0:Y:S01]  /*02d0*/  SHFL.BFLY PT, R10, R9, 0x2, 0x1f ;  /* 0x0c401f00090a7f89 */ /* 0x000e2200000e0000 */
[----:B------:R-:W-:-:S04]  /*02e0*/  @!P0 IADD3 R6, PT, PT, R6, 0x4, RZ ;  /* 0x0000000406068810 */ /* 0x000fc80007ffe0ff */
[----:B-1----:R-:W-:-:S04]  /*02f0*/  @!P0 LEA R6, R11, R6, 0x18 ;  /* 0x000000060b068211 */ /* 0x002fc800078ec0ff */
[----:B------:R-:W-:Y:S01]  /*0300*/  @!P0 LEA.HI R6, R5, R6, RZ, 0x1d ;  /* 0x0000000605068211 */ /* 0x000fe200078fe8ff */
[----:B0-----:R-:W-:Y:S01]  /*0310*/  FADD R10, R9, R10 ;  /* 0x0000000a090a7221 */ /* 0x001fe20000000000 */
[----:B--2---:R-:W-:-:S04]  /*0320*/  @P1 LEA R9, R13, R12, 0x18 ;  /* 0x0000000c0d091211 */ /* 0x004fc800078ec0ff */
[----:B------:R-:W0:Y:S01]  /*0330*/  SHFL.BFLY PT, R7, R10, 0x1, 0x1f ;  /* 0x0c201f000a077f89 */ /* 0x000e2200000e0000 */
[----:B------:R-:W-:Y:S01]  /*0340*/  @P1 LEA R8, R8, R9, 0x2 ;  /* 0x0000000908081211 */ /* 0x000fe200078e10ff */
        /* <DEDUP_REMOVED lines=20> */
[----:B------:R-:W-:Y:S01]  /*0490*/  MOV R7, 0x4b800000 ;  /* 0x4b80000000077802 */ /* 0x000fe20000000f00 */
[----:B------:R-:W-:-:S03]  /*04a0*/  UMOV UR4, 0x400 ;  /* 0x0000040000047882 */ /* 0x000fc60000000000 */
[----:B------:R-:W-:-:S07]  /*04b0*/  FSEL R7, R7, 1, !P1 ;  /* 0x3f80000007077808 */ /* 0x000fce0004800000 */
[----:B------:R-:W-:-:S06]  /*04c0*/  @!P1 FMUL R6, R6, 16777216 ;  /* 0x4b80000006069820 */ /* 0x000fcc0000400000 */
[----:B------:R-:W1:Y:S01]  /*04d0*/  MUFU.RCP R6, R6 ;  /* 0x0000000600067308 */ /* 0x000e620000001000 */
[----:B0-----:R-:W-:Y:S01]  /*04e0*/  ULEA UR4, UR5, UR4, 0x18 ;  /* 0x0000000405047291 */ /* 0x001fe2000f8ec0ff */
[----:B-1----:R-:W-:-:S08]  /*04f0*/  FMUL R7, R6, R7 ;  /* 0x0000000706077220 */ /* 0x002fd00000400000 */
[----:B------:R0:W-:Y:S03]  /*0500*/  STS [UR4], R7 ;  /* 0x00000007ff007988 */ /* 0x0001e60008000804 */
.L_x_20:
[----:B------:R-:W-:Y:S05]  /*0510*/  BSYNC.RECONVERGENT B0 ;  /* 0x0000000000007941 */ /* 0x000fea0003800200 */
.L_x_19:
[----:B------:R-:W-:Y:S06]  /*0520*/  BAR.SYNC.DEFER_BLOCKING 0x0 ;  /* 0x0000000000007b1d */ /* 0x000fec0000010000 */
[----:B------:R-:W-:Y:S05]  /*0530*/  @P0 EXIT ;  /* 0x000000000000094d */ /* 0x000fea0003800000 */
[----:B------:R-:W1:Y:S01]  /*0540*/  S2UR UR5, SR_CgaCtaId ;  /* 0x00000000000579c3 */ /* 0x000e620000008800 */
[----:B------:R-:W-:Y:S02]  /*0550*/  UMOV UR4, 0x400 ;  /* 0x0000040000047882 */ /* 0x000fe40000000000 */
[----:B-1----:R-:W-:-:S09]  /*0560*/  ULEA UR4, UR5, UR4, 0x18 ;  /* 0x0000000405047291 */ /* 0x002fd2000f8ec0ff */
[----:B------:R-:W1:Y:S02]  /*0570*/  LDS R10, [UR4] ;  /* 0x00000004ff0a7984 */ /* 0x000e640008000800 */
[----:B------:R-:W2:Y:S02]  /*0580*/  LDCU.64 UR4, c[0x0][0x388] ;  /* 0x00007100ff0477ac */ /* 0x000ea40008000a00 */
.L_x_21:
[----:B0-----:R-:W-:-:S06]  /*0590*/  IMAD.WIDE R6, R5, 0x4, R2 ;  /* 0x0000000405067825 */ /* 0x001fcc00078e0202 */
[----:B---3--:R-:W3:Y:S01]  /*05a0*/  LDG.E.CONSTANT R6, desc[UR6][R6.64] ;  /* 0x0000000606067981 */ /* 0x008ee2000c1e9900 */
[----:B------:R-:W-:Y:S02]  /*05b0*/  SHF.R.S32.HI R9, RZ, 0x1f, R5 ;  /* 0x0000001fff097819 */ /* 0x000fe40000011405 */
[C---:B------:R-:W-:Y:S02]  /*05c0*/  IADD3 R12, P1, PT, R4.reuse, R5, RZ ;  /* 0x00000005040c7210 */ /* 0x040fe40007f3e0ff */
[----:B------:R-:W-:Y:S02]  /*05d0*/  IADD3 R5, PT, PT, R5, UR8, RZ ;  /* 0x0000000805057c10 */ /* 0x000fe4000fffe0ff */
[----:B------:R-:W-:Y:S02]  /*05e0*/  LEA.HI.X.SX32 R9, R4, R9, 0x1, P1 ;  /* 0x0000000904097211 */ /* 0x000fe400008f0eff */
[----:B--2---:R-:W-:-:S04]  /*05f0*/  LEA R8, P1, R12, UR4, 0x2 ;  /* 0x000000040c087c11 */ /* 0x004fc8000f8210ff */
[----:B------:R-:W-:Y:S01]  /*0600*/  LEA.HI.X R9, R12, UR5, R9, 0x2, P1 ;  /* 0x000000050c097c11 */ /* 0x000fe200088f1409 */
[----:B---3--:R-:W-:-:S05]  /*0610*/  FMUL R11, R6, 1.4426950216293334961 ;  /* 0x3fb8aa3b060b7820 */ /* 0x008fca0000400000 */
[----:B------:R-:W-:-:S13]  /*0620*/  FSETP.GEU.AND P0, PT, R11, -126, PT ;  /* 0xc2fc00000b00780b */ /* 0x000fda0003f0e000 */
[----:B------:R-:W-:-:S04]  /*0630*/  @!P0 FMUL R11, R11, 0.5 ;  /* 0x3f0000000b0b8820 */ /* 0x000fc80000400000 */
[----:B------:R-:W0:Y:S02]  /*0640*/  MUFU.EX2 R13, R11 ;  /* 0x0000000b000d7308 */ /* 0x000e240000000800 */
[----:B0-----:R-:W-:Y:S01]  /*0650*/  @!P0 FMUL R13, R13, R13 ;  /* 0x0000000d0d0d8220 */ /* 0x001fe20000400000 */
[----:B------:R-:W-:-:S03]  /*0660*/  ISETP.GE.AND P0, PT, R5, R0, PT ;  /* 0x000000000500720c */ /* 0x000fc60003f06270 */
[----:B-1----:R-:W-:-:S05]  /*0670*/  FMUL R13, R10, R13 ;  /* 0x0000000d0a0d7220 */ /* 0x002fca0000400000 */
[----:B------:R3:W-:Y:S05]  /*0680*/  STG.E desc[UR6][R8.64], R13 ;  /* 0x0000000d08007986 */ /* 0x0007ea000c101906 */
[----:B------:R-:W-:Y:S05]  /*0690*/  @!P0 BRA `(.L_x_21) ;  /* 0xfffffffc00bc8947 */ /* 0x000fea000383ffff */
[----:B------:R-:W-:Y:S05]  /*06a0*/  EXIT ;  /* 0x000000000000794d */ /* 0x000fea0003800000 */
.L_x_22:
        /* <DEDUP_REMOVED lines=13> */
.L_x_25:


//--------------------- .nv.shared._Z14online_softmaxPKfPfi --------------------------
	.section	.nv.shared._Z14online_softmaxPKfPfi,"aw",@nobits
	.sectionflags	@""
	.align	4
.nv.shared._Z14online_softmaxPKfPfi:
	.zero		1288


//--------------------- .nv.shared.reserved.0     --------------------------
	.section	.nv.shared.reserved.0,"aw",@nobits
	.weak		__nv_reservedSMEM_offset_0_alias
	.size		__nv_reservedSMEM_offset_0_alias, 0, 64
	.other		__nv_reservedSMEM_offset_0_alias,@"STO_CUDA_RESERVED_SHARED STV_DEFAULT"
__nv_reservedSMEM_offset_0_alias:
	.zero		0
	.zero		64


//--------------------- .nv.shared._Z12safe_softmaxPKfPfi --------------------------
	.section	.nv.shared._Z12safe_softmaxPKfPfi,"aw",@nobits
	.sectionflags	@""
	.align	4
.nv.shared._Z12safe_softmaxPKfPfi:
	.zero		1288


//--------------------- .nv.shared._Z14native_softmaxPKfPfi --------------------------
	.section	.nv.shared._Z14native_softmaxPKfPfi,"aw",@nobits
	.sectionflags	@""
	.align	4
.nv.shared._Z14native_softmaxPKfPfi:
	.zero		1156


//--------------------- .nv.constant0._Z14online_softmaxPKfPfi --------------------------
	.section	.nv.constant0._Z14online_softmaxPKfPfi,"a",@progbits
	.sectionflags	@""
	.align	4
.nv.constant0._Z14online_softmaxPKfPfi:
	.zero		916


//--------------------- .nv.constant0._Z12safe_softmaxPKfPfi --------------------------
	.section	.nv.constant0._Z12safe_softmaxPKfPfi,"a",@progbits
	.sectionflags	@""
	.align	4
.nv.constant0._Z12safe_softmaxPKfPfi:
	.zero		916


//--------------------- .nv.constant0._Z14native_softmaxPKfPfi --------------------------
	.section	.nv.constant0._Z14native_softmaxPKfPfi,"a",@progbits
	.sectionflags	@""
	.align	4
.nv.constant0._Z14native_softmaxPKfPfi:
	.zero		916


//--------------------- SYMBOLS --------------------------

	.type		.nv.reservedSmem.offset0,@object
	.size		.nv.reservedSmem.offset0,0x4
	.type		.nv.reservedSmem.cap,@object
	.size		.nv.reservedSmem.cap,0x4
